def gluon_wgmma(
    a_ptr,
    b_ptr,
    c_ptr,
    M,
    N,
    K,
    stride_am,
    stride_bk,
    stride_cm,
    BLOCK_M: gl.constexpr,
    BLOCK_N: gl.constexpr,
    BLOCK_K: gl.constexpr,
    DTYPE: gl.constexpr,
    A_LAYOUT: gl.constexpr,
    B_LAYOUT: gl.constexpr,
    C_LAYOUT: gl.constexpr,
    B_SHAPE: gl.constexpr,
    TRANS_B: gl.constexpr,
    NUM_BUFFERS: gl.constexpr,
    NUM_WARPS: gl.constexpr,
):
    a_desc = tma.make_tensor_descriptor(
        a_ptr, [M, K], [stride_am, 1], [BLOCK_M, BLOCK_K], A_LAYOUT
    )
    b_desc = tma.make_tensor_descriptor(
        b_ptr,
        [N, K] if TRANS_B else [K, N],
        [stride_bk, 1],
        B_SHAPE,
        B_LAYOUT,
    )
    c_desc = tma.make_tensor_descriptor(
        c_ptr, [M, N], [stride_cm, 1], [BLOCK_M, BLOCK_N], C_LAYOUT
    )

    a_bufs = gl.allocate_shared_memory(
        DTYPE, [NUM_BUFFERS, BLOCK_M, BLOCK_K], A_LAYOUT
    )
    b_bufs = gl.allocate_shared_memory(DTYPE, [NUM_BUFFERS] + B_SHAPE, B_LAYOUT)

    pid_m = gl.program_id(0)
    pid_n = gl.program_id(1)
    off_m = pid_m * BLOCK_M
    off_n = pid_n * BLOCK_N

    mma_layout: gl.constexpr = pick_wgmma_layout(DTYPE, BLOCK_M, BLOCK_N, NUM_WARPS)
    acc = warpgroup_mma_init(
        gl.zeros((BLOCK_M, BLOCK_N), dtype=gl.float32, layout=mma_layout)
    )

    bars = gl.allocate_shared_memory(
        gl.int64, [NUM_BUFFERS, 1], mbarrier.MBarrierLayout()
    )
    for i in gl.static_range(NUM_BUFFERS):
        mbarrier.init(bars.index(i), count=1)
    idx = 0
    phase = 0

    for k in range(0, K, BLOCK_K):
        a = a_bufs.index(idx)
        b = b_bufs.index(idx)
        bar = bars.index(idx)
        mbarrier.expect(bar, a_desc.block_type.nbytes + b_desc.block_type.nbytes)
        tma.async_copy_global_to_shared(a_desc, [off_m, k], bar, a)
        tma.async_copy_global_to_shared(
            b_desc, [off_n, k] if TRANS_B else [k, off_n], bar, b
        )
        mbarrier.wait(bar, phase=phase)

        if TRANS_B:
            b = b.permute((1, 0))
        acc = warpgroup_mma_wait(num_outstanding=0, deps=(acc,))
        acc = warpgroup_mma(a, b, acc, is_async=True)

        idx += 1
        if idx == NUM_BUFFERS:
            idx = 0
            phase ^= 1

    acc = warpgroup_mma_wait(num_outstanding=0, deps=(acc,))
    for i in gl.static_range(NUM_BUFFERS):
        mbarrier.invalidate(bars.index(i))

    c_smem = gl.allocate_shared_memory(DTYPE, [BLOCK_M, BLOCK_N], C_LAYOUT)
    c_smem.store(acc.to(DTYPE))
    fence_async_shared()
    tma.async_copy_shared_to_global(c_desc, [off_m, off_n], c_smem)
    tma.store_wait(pendings=0)

# config = {"BLOCK_K": 32, "BLOCK_M": 256, "BLOCK_N": 256, "arch": "sm_90", "dtype": "fp16", "num_buffers": 4, "num_warps": 8, "trans_b": 1}
# arch = sm_90


// ===== COMPILED SASS (sm_90a) =====

	.target	sm_90a

	.elftype	@"ET_EXEC"


//--------------------- .note.nv.tkinfo           --------------------------
	.section	.note.nv.tkinfo,"",@"SHT_NOTE"
	.sectionflags	@"SHF_NOTE_NV_TKINFO"
	.tkinfo
        /*0018*/ 	.word	0x00000002
        /*0030*/ 	.string	""
        /*0030*/ 	.string	"ptxas"
        /*0030*/ 	.string	"Cuda compilation tools, release 13.0, V13.0.88"
        /*0030*/ 	.string	"Build cuda_13.0.r13.0/compiler.36424714_0"
        /*0030*/ 	.string	"-v  -suppress-debug-info  -lineinfo  -arch sm_90a "



//--------------------- .note.nv.cuinfo           --------------------------
	.section	.note.nv.cuinfo,"",@"SHT_NOTE"
	.sectionflags	@"SHF_NOTE_NV_CUINFO"
        /*0018*/ 	.short	0x0002
        /*001a*/ 	.short	0x005a
        /*001c*/ 	.short	0x0082
	.zero		2


//--------------------- .nv.info                  --------------------------
	.section	.nv.info,"",@"SHT_CUDA_INFO"
	.align	4


	//----- nvinfo : EIATTR_REGCOUNT
	.align		4
        /*0000*/ 	.byte	0x04, 0x2f
        /*0002*/ 	.short	(.L_1 - .L_0)
	.align		4
.L_0:
        /*0004*/ 	.word	index@(gluon_wgmma)
        /*0008*/ 	.word	0x000000ff


	//----- nvinfo : EIATTR_FRAME_SIZE
	.align		4
.L_1:
        /*000c*/ 	.byte	0x04, 0x11
        /*000e*/ 	.short	(.L_3 - .L_2)
	.align		4
.L_2:
        /*0010*/ 	.word	index@(gluon_wgmma)
        /*0014*/ 	.word	0x00000270


	//----- nvinfo : EIATTR_MIN_STACK_SIZE
	.align		4
.L_3:
        /*0018*/ 	.byte	0x04, 0x12
        /*001a*/ 	.short	(.L_5 - .L_4)
	.align		4
.L_4:
        /*001c*/ 	.word	index@(gluon_wgmma)
        /*0020*/ 	.word	0x00000270
.L_5:


//--------------------- .nv.compat                --------------------------
	.section	.nv.compat,"",@"SHT_CUDA_COMPAT_INFO"
	.align	4
        /*0000*/ 	.byte	0x02, 0x09, 0x01, 0x00, 0x02, 0x02, 0x04, 0x00, 0x02, 0x05, 0x05, 0x00, 0x03, 0x07, 0x01, 0x01
        /*0010*/ 	.byte	0x02, 0x03, 0x03, 0x00, 0x02, 0x06, 0x01, 0x00, 0x04, 0x0b, 0x08, 0x00, 0x00, 0x00, 0x00, 0x00
        /*0020*/ 	.byte	0x00, 0x00, 0x00, 0x00


//--------------------- .nv.info.gluon_wgmma      --------------------------
	.section	.nv.info.gluon_wgmma,"",@"SHT_CUDA_INFO"
	.sectionflags	@""
	.align	4


	//----- nvinfo : EIATTR_CUDA_API_VERSION
	.align		4
        /*0000*/ 	.byte	0x04, 0x37
        /*0002*/ 	.short	(.L_7 - .L_6)
.L_6:
        /*0004*/ 	.word	0x00000082


	//----- nvinfo : EIATTR_KPARAM_INFO
	.align		4
.L_7:
        /*0008*/ 	.byte	0x04, 0x17
        /*000a*/ 	.short	(.L_9 - .L_8)
.L_8:
        /*000c*/ 	.word	0x00000000
        /*0010*/ 	.short	0x000a
        /*0012*/ 	.short	0x0048
        /*0014*/ 	.byte	0x00, 0xf4, 0x21, 0x00


	//----- nvinfo : EIATTR_KPARAM_INFO
	.align		4
.L_9:
        /*0018*/ 	.byte	0x04, 0x17
        /*001a*/ 	.short	(.L_11 - .L_10)
.L_10:
        /*001c*/ 	.word	0x00000000
        /*0020*/ 	.short	0x0009
        /*0022*/ 	.short	0x0040
        /*0024*/ 	.byte	0x00, 0xf4, 0x21, 0x00


	//----- nvinfo : EIATTR_KPARAM_INFO
	.align		4
.L_11:
        /*0028*/ 	.byte	0x04, 0x17
        /*002a*/ 	.short	(.L_13 - .L_12)
.L_12:
        /*002c*/ 	.word	0x00000000
        /*0030*/ 	.short	0x0008
        /*0032*/ 	.short	0x0038
        /*0034*/ 	.byte	0x00, 0xf0, 0x21, 0x00


	//----- nvinfo : EIATTR_KPARAM_INFO
	.align		4
.L_13:
        /*0038*/ 	.byte	0x04, 0x17
        /*003a*/ 	.short	(.L_15 - .L_14)
.L_14:
        /*003c*/ 	.word	0x00000000
        /*0040*/ 	.short	0x0007
        /*0042*/ 	.short	0x0030
        /*0044*/ 	.byte	0x00, 0xf0, 0x21, 0x00


	//----- nvinfo : EIATTR_KPARAM_INFO
	.align		4
.L_15:
        /*0048*/ 	.byte	0x04, 0x17
        /*004a*/ 	.short	(.L_17 - .L_16)
.L_16:
        /*004c*/ 	.word	0x00000000
        /*0050*/ 	.short	0x0006
        /*0052*/ 	.short	0x0028
        /*0054*/ 	.byte	0x00, 0xf0, 0x21, 0x00


	//----- nvinfo : EIATTR_KPARAM_INFO
	.align		4
.L_17:
        /*0058*/ 	.byte	0x04, 0x17
        /*005a*/ 	.short	(.L_19 - .L_18)
.L_18:
        /*005c*/ 	.word	0x00000000
        /*0060*/ 	.short	0x0005
        /*0062*/ 	.short	0x0020
        /*0064*/ 	.byte	0x00, 0xf0, 0x11, 0x00


	//----- nvinfo : EIATTR_KPARAM_INFO
	.align		4
.L_19:
        /*0068*/ 	.byte	0x04, 0x17
        /*006a*/ 	.short	(.L_21 - .L_20)
.L_20:
        /*006c*/ 	.word	0x00000000
        /*0070*/ 	.short	0x0004
        /*0072*/ 	.short	0x001c
        /*0074*/ 	.byte	0x00, 0xf0, 0x11, 0x00


	//----- nvinfo : EIATTR_KPARAM_INFO
	.align		4
.L_21:
        /*0078*/ 	.byte	0x04, 0x17
        /*007a*/ 	.short	(.L_23 - .L_22)
.L_22:
        /*007c*/ 	.word	0x00000000
        /*0080*/ 	.short	0x0003
        /*0082*/ 	.short	0x0018
        /*0084*/ 	.byte	0x00, 0xf0, 0x11, 0x00


	//----- nvinfo : EIATTR_KPARAM_INFO
	.align		4
.L_23:
        /*0088*/ 	.byte	0x04, 0x17
        /*008a*/ 	.short	(.L_25 - .L_24)
.L_24:
        /*008c*/ 	.word	0x00000000
        /*0090*/ 	.short	0x0002
        /*0092*/ 	.short	0x0010
        /*0094*/ 	.byte	0x00, 0xf4, 0x21, 0x00


	//----- nvinfo : EIATTR_KPARAM_INFO
	.align		4
.L_25:
        /*0098*/ 	.byte	0x04, 0x17
        /*009a*/ 	.short	(.L_27 - .L_26)
.L_26:
        /*009c*/ 	.word	0x00000000
        /*00a0*/ 	.short	0x0001
        /*00a2*/ 	.short	0x0008
        /*00a4*/ 	.byte	0x00, 0xf4, 0x21, 0x00


	//----- nvinfo : EIATTR_KPARAM_INFO
	.align		4
.L_27:
        /*00a8*/ 	.byte	0x04, 0x17
        /*00aa*/ 	.short	(.L_29 - .L_28)
.L_28:
        /*00ac*/ 	.word	0x00000000
        /*00b0*/ 	.short	0x0000
        /*00b2*/ 	.short	0x0000
        /*00b4*/ 	.byte	0x00, 0xf4, 0x21, 0x00


	//----- nvinfo : EIATTR_SPARSE_MMA_MASK
	.align		4
.L_29:
        /*00b8*/ 	.byte	0x03, 0x50
        /*00ba*/ 	.short	0x0000


	//----- nvinfo : EIATTR_MAXREG_COUNT
	.align		4
        /*00bc*/ 	.byte	0x03, 0x1b
        /*00be*/ 	.short	0x00ff


	//----- nvinfo : EIATTR_NUM_BARRIERS
	.align		4
        /*00c0*/ 	.byte	0x02, 0x4c
        /*00c2*/ 	.byte	0x01
	.zero		1


	//----- nvinfo : EIATTR_ANNOTATIONS
	.align		4
        /*00c4*/ 	.byte	0x04, 0x55
        /*00c6*/ 	.short	(.L_31 - .L_30)


	//   ....[0]....
.L_30:
        /*00c8*/ 	.word	0x00000001
        /*00cc*/ 	.byte	0x70, 0x11, 0x00, 0x00, 0x01, 0x00, 0x00, 0x00, 0xc0, 0x12, 0x00, 0x00, 0x01, 0x00, 0x00, 0x00
        /* <DEDUP_REMOVED lines=272> */
        /*11dc*/ 	.byte	0x20, 0x44, 0x00, 0x00, 0x01, 0x00, 0x00, 0x00, 0x30, 0x44, 0x00, 0x00


	//----- nvinfo : EIATTR_MERCURY_ISA_VERSION
	.align		4
.L_31:
        /*11e8*/ 	.byte	0x03, 0x5f
        /*11ea*/ 	.short	0x0101


	//----- nvinfo : EIATTR_INT_WARP_WIDE_INSTR_OFFSETS
	.align		4
        /*11ec*/ 	.byte	0x04, 0x31
        /*11ee*/ 	.short	(.L_33 - .L_32)


	//   ....[0]....
.L_32:
        /*11f0*/ 	.word	0x000012f0


	//   ....[1]....
        /*11f4*/ 	.word	0x00001310


	//   ....[2]....
        /*11f8*/ 	.word	0x00001330


	//   ....[3]....
        /*11fc*/ 	.word	0x00001410


	//   ....[4]....
        /*1200*/ 	.word	0x00001470


	//   ....[5]....
        /*1204*/ 	.word	0x00002d70


	//   ....[6]....
        /*1208*/ 	.word	0x00002d80


	//   ....[7]....
        /*120c*/ 	.word	0x00002df0


	//   ....[8]....
        /*1210*/ 	.word	0x00002e00


	//   ....[9]....
        /*1214*/ 	.word	0x00004670


	//   ....[10]....
        /*1218*/ 	.word	0x00004690


	//----- nvinfo : EIATTR_COOP_GROUP_MASK_REGIDS
	.align		4
.L_33:
        /*121c*/ 	.byte	0x04, 0x29
        /*121e*/ 	.short	(.L_35 - .L_34)


	//   ....[0]....
.L_34:
        /*1220*/ 	.word	0xffffffff


	//   ....[1]....
        /*1224*/ 	.word	0xffffffff


	//   ....[2]....
        /*1228*/ 	.word	0xffffffff


	//----- nvinfo : EIATTR_COOP_GROUP_INSTR_OFFSETS
	.align		4
.L_35:
        /*122c*/ 	.byte	0x04, 0x28
        /*122e*/ 	.short	(.L_37 - .L_36)


	//   ....[0]....
.L_36:
        /*1230*/ 	.word	0x00000160


	//   ....[1]....
        /*1234*/ 	.word	0x00000710


	//   ....[2]....
        /*1238*/ 	.word	0x00000d00


	//----- nvinfo : EIATTR_MBARRIER_INSTR_OFFSETS
	.align		4
.L_37:
        /*123c*/ 	.byte	0x04, 0x39
        /*123e*/ 	.short	(.L_39 - .L_38)


	//   ....[0]....
.L_38:
        /*1240*/ 	.word	0x00001b60
        /*1244*/ 	.word	0x000000ff
        /*1248*/ 	.word	0x00020000
        /*124c*/ 	.short	0x0100
        /*124e*/ 	.byte	0x18
	.zero		1


	//   ....[1]....
        /*1250*/ 	.word	0x00001d10
        /*1254*/ 	.word	0x000000ff
        /*1258*/ 	.word	0x00020008
        /*125c*/ 	.short	0x0100
        /*125e*/ 	.byte	0x18
	.zero		1


	//   ....[2]....
        /*1260*/ 	.word	0x00001ec0
        /*1264*/ 	.word	0x000000ff
        /*1268*/ 	.word	0x00020010
        /*126c*/ 	.short	0x0100
        /*126e*/ 	.byte	0x18
	.zero		1


	//   ....[3]....
        /*1270*/ 	.word	0x00002070
        /*1274*/ 	.word	0x000000ff
        /*1278*/ 	.word	0x00020018
        /*127c*/ 	.short	0x0100
        /*127e*/ 	.byte	0x18
	.zero		1


	//   ....[4]....
        /*1280*/ 	.word	0x00002eb0
        /*1284*/ 	.word	0x000000ff
        /*1288*/ 	.word	0x00020000
        /*128c*/ 	.short	0x010a
        /*128e*/ 	.byte	0x12
	.zero		1


	//   ....[5]....
        /*1290*/ 	.word	0x00003b80
        /*1294*/ 	.word	0x000000ff
        /*1298*/ 	.word	0x00020000
        /*129c*/ 	.short	0x0108
        /*129e*/ 	.byte	0x18
	.zero		1


	//   ....[6]....
        /*12a0*/ 	.word	0x00003bf0
        /*12a4*/ 	.word	0x000000ff
        /*12a8*/ 	.word	0x00020008
        /*12ac*/ 	.short	0x0108
        /*12ae*/ 	.byte	0x18
	.zero		1


	//   ....[7]....
        /*12b0*/ 	.word	0x00003c60
        /*12b4*/ 	.word	0x000000ff
        /*12b8*/ 	.word	0x00020010
        /*12bc*/ 	.short	0x0108
        /*12be*/ 	.byte	0x18
	.zero		1


	//   ....[8]....
        /*12c0*/ 	.word	0x000045b0
        /*12c4*/ 	.word	0x000000ff
        /*12c8*/ 	.word	0x00020018
        /*12cc*/ 	.short	0x0108
        /*12ce*/ 	.byte	0x18
	.zero		1


	//   ....[9]....
        /*12d0*/ 	.word	0x00005040
        /*12d4*/ 	.word	0x000000ff
        /*12d8*/ 	.word	0x00020000
        /*12dc*/ 	.short	0x010a
        /*12de*/ 	.byte	0x12
	.zero		1


	//----- nvinfo : EIATTR_NUM_MBARRIERS
	.align		4
.L_39:
        /*12e0*/ 	.byte	0x03, 0x38
        /*12e2*/ 	.short	0x0004


	//----- nvinfo : EIATTR_EXIT_INSTR_OFFSETS
	.align		4
        /*12e4*/ 	.byte	0x04, 0x1c
        /*12e6*/ 	.short	(.L_41 - .L_40)


	//   ....[0]....
.L_40:
        /*12e8*/ 	.word	0x00005030


	//----- nvinfo : EIATTR_REQNTID
	.align		4
.L_41:
        /*12ec*/ 	.byte	0x04, 0x10
        /*12ee*/ 	.short	(.L_43 - .L_42)
.L_42:
        /*12f0*/ 	.word	0x00000100
        /*12f4*/ 	.word	0x00000001
        /*12f8*/ 	.word	0x00000001


	//----- nvinfo : EIATTR_CRS_STACK_SIZE
	.align		4
.L_43:
        /*12fc*/ 	.byte	0x04, 0x1e
        /*12fe*/ 	.short	(.L_45 - .L_44)
.L_44:
        /*1300*/ 	.word	0x00000000


	//----- nvinfo : EIATTR_CBANK_PARAM_SIZE
	.align		4
.L_45:
        /*1304*/ 	.byte	0x03, 0x19
        /*1306*/ 	.short	0x0050


	//----- nvinfo : EIATTR_PARAM_CBANK
	.align		4
        /*1308*/ 	.byte	0x04, 0x0a
        /*130a*/ 	.short	(.L_47 - .L_46)
	.align		4
.L_46:
        /*130c*/ 	.word	index@(.nv.constant0.gluon_wgmma)
        /*1310*/ 	.short	0x0210
        /*1312*/ 	.short	0x0050


	//----- nvinfo : EIATTR_SW_WAR
	.align		4
.L_47:
        /*1314*/ 	.byte	0x04, 0x36
        /*1316*/ 	.short	(.L_49 - .L_48)
.L_48:
        /*1318*/ 	.word	0x00000008
.L_49:


//--------------------- .nv.callgraph             --------------------------
	.section	.nv.callgraph,"",@"SHT_CUDA_CALLGRAPH"
	.align	4
	.sectionentsize	8
	.align		4
        /*0000*/ 	.word	0x00000000
	.align		4
        /*0004*/ 	.word	0xffffffff
	.align		4
        /*0008*/ 	.word	0x00000000
	.align		4
        /*000c*/ 	.word	0xfffffffe
	.align		4
        /*0010*/ 	.word	0x00000000
	.align		4
        /*0014*/ 	.word	0xfffffffd
	.align		4
        /*0018*/ 	.word	0x00000000
	.align		4
        /*001c*/ 	.word	0xfffffffc


//--------------------- .text.gluon_wgmma         --------------------------
	.section	.text.gluon_wgmma,"ax",@progbits
	.align	128
        .global         gluon_wgmma
        .type           gluon_wgmma,@function
        .size           gluon_wgmma,(.L_x_52 - gluon_wgmma)
        .other          gluon_wgmma,@"STO_CUDA_ENTRY STV_DEFAULT"
gluon_wgmma:
.text.gluon_wgmma:
[----:B------:R-:W1:Y:S01]  /*0000*/  LDC R1, c[0x0][0x28] ;  /* 0x00000a00ff017b82 */ /* 0x000e620000000800 */
[----:B------:R-:W2:Y:S07]  /*0010*/  S2R R3, SR_TID.X ;  /* 0x0000000000037919 */ /* 0x000eae0000002100 */
[----:B------:R-:W3:Y:S01]  /*0020*/  S2UR UR4, SR_CgaCtaId ;  /* 0x00000000000479c3 */ /* 0x000ee20000008800 */
[----:B------:R-:W-:Y:S01]  /*0030*/  UMOV UR24, 0x400 ;  /* 0x0000040000187882 */ /* 0x000fe20000000000 */
[----:B------:R-:W-:Y:S01]  /*0040*/  ULDC UR6, c[0x0][0xc] ;  /* 0x0000030000067ab9 */ /* 0x000fe20000000800 */
[----:B------:R-:W-:Y:S01]  /*0050*/  ULDC.64 UR30, c[0x0][0x250] ;  /* 0x00009400001e7ab9 */ /* 0x000fe20000000a00 */
[----:B------:R-:W-:Y:S01]  /*0060*/  BSSY B0, `(.L_x_0) ;  /* 0x0000020000007945 */ /* 0x000fe20003800000 */
[----:B-1----:R-:W-:-:S03]  /*0070*/  VIADD R1, R1, 0xfffffd90 ;  /* 0xfffffd9001017836 */ /* 0x002fc60000000000 */
[----:B------:R-:W1:Y:S08]  /*0080*/  LDC R6, c[0x0][0x228] ;  /* 0x00008a00ff067b82 */ /* 0x000e700000000800 */
[----:B------:R-:W4:Y:S08]  /*0090*/  LDC R13, c[0x0][0x230] ;  /* 0x00008c00ff0d7b82 */ /* 0x000f300000000800 */
[----:B------:R-:W-:Y:S01]  /*00a0*/  S2UR UR32, SR_CTAID.Y ;  /* 0x00000000002079c3 */ /* 0x000fe20000002600 */
[----:B---3--:R-:W-:-:S03]  /*00b0*/  ULEA UR24, UR4, UR24, 0x18 ;  /* 0x0000001804187291 */ /* 0x008fc6000f8ec03f */
[----:B------:R-:W-:Y:S01]  /*00c0*/  ULDC UR4, c[0x0][0x10] ;  /* 0x0000040000047ab9 */ /* 0x000fe20000000800 */
[----:B--2---:R-:W-:-:S03]  /*00d0*/  LOP3.LUT R2, R3, 0xff, RZ, 0xc0, !PT ;  /* 0x000000ff03027812 */ /* 0x004fc600078ec0ff */
[----:B------:R-:W2:Y:S01]  /*00e0*/  S2UR UR5, SR_CTAID.Z ;  /* 0x00000000000579c3 */ /* 0x000ea20000002700 */
[----:B-1----:R-:W-:Y:S01]  /*00f0*/  VIADD R6, R6, 0xffffffff ;  /* 0xffffffff06067836 */ /* 0x002fe20000000000 */
[C---:B------:R-:W-:Y:S02]  /*0100*/  ISETP.GE.U32.AND P0, PT, R2.reuse, 0x20, PT ;  /* 0x000000200200780c */ /* 0x040fe40003f06070 */
[C---:B------:R-:W-:Y:S02]  /*0110*/  ISETP.NE.U32.AND P2, PT, R2.reuse, RZ, PT ;  /* 0x000000ff0200720c */ /* 0x040fe40003f45070 */
[----:B------:R-:W-:Y:S02]  /*0120*/  LEA R12, R2, UR24, 0x2 ;  /* 0x00000018020c7c11 */ /* 0x000fe4000f8e10ff */
[----:B------:R-:W1:Y:S01]  /*0130*/  S2UR UR33, SR_CTAID.X ;  /* 0x00000000002179c3 */ /* 0x000e620000002500 */
[----:B----4-:R-:W-:-:S06]  /*0140*/  VIADD R9, R13, 0xffffffff ;  /* 0xffffffff0d097836 */ /* 0x010fcc0000000000 */
[----:B------:R3:W-:Y:S01]  /*0150*/  @!P0 STS [R12], RZ ;  /* 0x000000ff0c008388 */ /* 0x0007e20000000800 */
[----:B------:R-:W-:-:S03]  /*0160*/  NOP ;  /* 0x0000000000007918 */ /* 0x000fc60000000000 */
[----:B------:R3:W-:Y:S01]  /*0170*/  @!P2 STS [UR24+0x24], R6 ;  /* 0x00002406ff00a988 */ /* 0x0007e20008000818 */
[----:B--2---:R-:W-:-:S03]  /*0180*/  UIMAD UR4, UR5, UR4, UR32 ;  /* 0x00000004050472a4 */ /* 0x004fc6000f8e0220 */
[----:B------:R3:W-:Y:S01]  /*0190*/  @!P2 STS [UR24+0x20], R9 ;  /* 0x00002009ff00a988 */ /* 0x0007e20008000818 */
[----:B-1----:R-:W-:-:S04]  /*01a0*/  UIMAD UR4, UR4, UR6, UR33 ;  /* 0x00000006040472a4 */ /* 0x002fc8000f8e0221 */
[----:B------:R-:W-:-:S03]  /*01b0*/  UIMAD UR5, UR4, 0x180, URZ ;  /* 0x00000180040578a4 */ /* 0x000fc6000f8e023f */
[----:B------:R-:W-:Y:S01]  /*01c0*/  UMOV UR4, URZ ;  /* 0x0000003f00047c82 */ /* 0x000fe20008000000 */
[----:B------:R-:W-:-:S04]  /*01d0*/  UIADD3 UR26, UP0, UR5, UR30, URZ ;  /* 0x0000001e051a7290 */ /* 0x000fc8000ff1e03f */
[----:B------:R-:W-:Y:S01]  /*01e0*/  ULEA.HI.X.SX32 UR27, UR5, UR31, 0x1, UP0 ;  /* 0x0000001f051b7291 */ /* 0x000fe200080f0e3f */
[----:B---3--:R-:W-:Y:S11]  /*01f0*/  @P2 BRA `(.L_x_1) ;  /* 0x0000000000182947 */ /* 0x008ff60003800000 */
[----:B------:R-:W1:Y:S01]  /*0200*/  LDS R0, [UR24+0x8] ;  /* 0x00000818ff007984 */ /* 0x000e620008000800 */
[----:B------:R-:W2:Y:S01]  /*0210*/  LDC.64 R10, c[0x0][0x210] ;  /* 0x00008400ff0a7b82 */ /* 0x000ea20000000a00 */
[----:B------:R-:W-:Y:S02]  /*0220*/  IMAD.MOV.U32 R5, RZ, RZ, 0x70 ;  /* 0x00000070ff057424 */ /* 0x000fe400078e00ff */
[----:B--2---:R2:W-:Y:S03]  /*0230*/  STS.64 [UR24], R10 ;  /* 0x0000000aff007988 */ /* 0x0045e60008000a18 */
[----:B-1----:R-:W-:-:S05]  /*0240*/  LOP3.LUT R0, R0, 0x10, R5, 0xd8, !PT ;  /* 0x0000001000007812 */ /* 0x002fca00078ed805 */
[----:B------:R2:W-:Y:S02]  /*0250*/  STS [UR24+0x8], R0 ;  /* 0x00000800ff007988 */ /* 0x0005e40008000818 */
.L_x_1:
[----:B------:R-:W-:Y:S05]  /*0260*/  BSYNC B0 ;  /* 0x0000000000007941 */ /* 0x000fea0003800000 */
.L_x_0:
[----:B------:R-:W-:Y:S04]  /*0270*/  BSSY B0, `(.L_x_2) ;  /* 0x000000a000007945 */ /* 0x000fe80003800000 */
[----:B------:R-:W-:Y:S05]  /*0280*/  @P2 BRA `(.L_x_3) ;  /* 0x0000000000202947 */ /* 0x000fea0003800000 */
[----:B--2---:R-:W1:Y:S01]  /*0290*/  LDS R0, [UR24+0x34] ;  /* 0x00003418ff007984 */ /* 0x004e620008000800 */
[----:B------:R-:W-:Y:S02]  /*02a0*/  IMAD.MOV.U32 R5, RZ, RZ, 0x1f000000 ;  /* 0x1f000000ff057424 */ /* 0x000fe400078e00ff */
[----:B------:R-:W-:Y:S01]  /*02b0*/  @!P2 IMAD.MOV.U32 R4, RZ, RZ, 0xff ;  /* 0x000000ffff04a424 */ /* 0x000fe200078e00ff */
[----:B------:R-:W2:Y:S02]  /*02c0*/  @!P2 LDS R7, [UR24+0x38] ;  /* 0x00003818ff07a984 */ /* 0x000ea40008000800 */
[----:B-1----:R-:W-:Y:S02]  /*02d0*/  LOP3.LUT R0, R0, 0xff000000, R5, 0xb8, !PT ;  /* 0xff00000000007812 */ /* 0x002fe400078eb805 */
[----:B--2---:R-:W-:-:S03]  /*02e0*/  @!P2 LOP3.LUT R4, R7, 0xff, R4, 0xb8, !PT ;  /* 0x000000ff0704a812 */ /* 0x004fc600078eb804 */
[----:B------:R1:W-:Y:S04]  /*02f0*/  STS [UR24+0x34], R0 ;  /* 0x00003400ff007988 */ /* 0x0003e80008000818 */
[----:B------:R1:W-:Y:S02]  /*0300*/  @!P2 STS [UR24+0x38], R4 ;  /* 0x00003804ff00a988 */ /* 0x0003e40008000818 */
.L_x_3:
[----:B------:R-:W-:Y:S05]  /*0310*/  BSYNC B0 ;  /* 0x0000000000007941 */ /* 0x000fea0003800000 */
.L_x_2:
[----:B------:R-:W-:Y:S04]  /*0320*/  BSSY B0, `(.L_x_4) ;  /* 0x000000e000007945 */ /* 0x000fe80003800000 */
[----:B------:R-:W-:Y:S05]  /*0330*/  @P2 BRA `(.L_x_5) ;  /* 0x0000000000302947 */ /* 0x000fea0003800000 */
[----:B-1----:R-:W1:Y:S01]  /*0340*/  LDS R4, [UR24+0x34] ;  /* 0x00003418ff047984 */ /* 0x002e620008000800 */
[----:B--2---:R-:W2:Y:S03]  /*0350*/  LDC.64 R10, c[0x0][0x238] ;  /* 0x00008e00ff0a7b82 */ /* 0x004ea60000000a00 */
[----:B------:R-:W3:Y:S01]  /*0360*/  LDS R0, [UR24+0x1c] ;  /* 0x00001c18ff007984 */ /* 0x000ee20008000800 */
[C---:B--2---:R-:W-:Y:S01]  /*0370*/  SHF.L.U64.HI R8, R10.reuse, 0x1, R11 ;  /* 0x000000010a087819 */ /* 0x044fe2000001020b */
[----:B------:R-:W-:-:S03]  /*0380*/  IMAD.SHL.U32 R5, R10, 0x2, RZ ;  /* 0x000000020a057824 */ /* 0x000fc600078e00ff */
[--C-:B------:R-:W-:Y:S02]  /*0390*/  SHF.R.U32.HI R7, RZ, 0x4, R8.reuse ;  /* 0x00000004ff077819 */ /* 0x100fe40000011608 */
[----:B------:R-:W-:-:S05]  /*03a0*/  SHF.R.U64 R5, R5, 0x4, R8 ;  /* 0x0000000405057819 */ /* 0x000fca0000001208 */
[----:B------:R4:W-:Y:S01]  /*03b0*/  STS [UR24+0xc], R5 ;  /* 0x00000c05ff007988 */ /* 0x0009e20008000818 */
[----:B-1----:R-:W-:Y:S02]  /*03c0*/  LOP3.LUT R4, R4, 0x7, RZ, 0xb8, !PT ;  /* 0x0000000704047812 */ /* 0x002fe400078eb8ff */
[----:B---3--:R-:W-:-:S03]  /*03d0*/  LOP3.LUT R0, R0, 0xf, R7, 0xb8, !PT ;  /* 0x0000000f00007812 */ /* 0x008fc600078eb807 */
[----:B------:R4:W-:Y:S04]  /*03e0*/  STS [UR24+0x34], R4 ;  /* 0x00003404ff007988 */ /* 0x0009e80008000818 */
[----:B------:R4:W-:Y:S02]  /*03f0*/  STS [UR24+0x1c], R0 ;  /* 0x00001c00ff007988 */ /* 0x0009e40008000818 */
.L_x_5:
[----:B------:R-:W-:Y:S05]  /*0400*/  BSYNC B0 ;  /* 0x0000000000007941 */ /* 0x000fea0003800000 */
.L_x_4:
[----:B------:R-:W-:Y:S04]  /*0410*/  BSSY B1, `(.L_x_6) ;  /* 0x000001a000017945 */ /* 0x000fe80003800000 */
[----:B------:R-:W-:Y:S04]  /*0420*/  BSSY B0, `(.L_x_7) ;  /* 0x0000015000007945 */ /* 0x000fe80003800000 */
[----:B------:R-:W-:Y:S05]  /*0430*/  @P2 BRA `(.L_x_8) ;  /* 0x0000000000202947 */ /* 0x000fea0003800000 */
[----:B-12-4-:R-:W1:Y:S02]  /*0440*/  LDS R0, [UR24+0x34] ;  /* 0x00003418ff007984 */ /* 0x016e640008000800 */
[----:B-1----:R-:W-:-:S05]  /*0450*/  LOP3.LUT R0, R0, 0x38, RZ, 0xb8, !PT ;  /* 0x0000003800007812 */ /* 0x002fca00078eb8ff */
[----:B------:R1:W-:Y:S01]  /*0460*/  STS [UR24+0x34], R0 ;  /* 0x00003400ff007988 */ /* 0x0003e20008000818 */
[----:B------:R-:W-:Y:S05]  /*0470*/  @P2 BRA `(.L_x_9) ;  /* 0x0000000000202947 */ /* 0x000fea0003800000 */
[----:B-1----:R-:W1:Y:S01]  /*0480*/  LDS R0, [UR24+0x8] ;  /* 0x00000818ff007984 */ /* 0x002e620008000800 */
[----:B------:R-:W-:-:S05]  /*0490*/  IMAD.MOV.U32 R5, RZ, RZ, 0x780 ;  /* 0x00000780ff057424 */ /* 0x000fca00078e00ff */
[----:B-1----:R-:W-:-:S05]  /*04a0*/  LOP3.LUT R0, R0, 0x300, R5, 0xd8, !PT ;  /* 0x0000030000007812 */ /* 0x002fca00078ed805 */
[----:B------:R3:W-:Y:S02]  /*04b0*/  STS [UR24+0x8], R0 ;  /* 0x00000800ff007988 */ /* 0x0007e40008000818 */
.L_x_8:
[----:B------:R-:W-:Y:S05]  /*04c0*/  @P2 BRA `(.L_x_10) ;  /* 0x0000000000282947 */ /* 0x000fea0003800000 */
[----:B-1234-:R-:W1:Y:S02]  /*04d0*/  LDS R0, [UR24+0x8] ;  /* 0x00000818ff007984 */ /* 0x01ee640008000800 */
[----:B-1----:R-:W-:-:S05]  /*04e0*/  LOP3.LUT R0, R0, 0x1800, RZ, 0xb8, !PT ;  /* 0x0000180000007812 */ /* 0x002fca00078eb8ff */
[----:B------:R2:W-:Y:S02]  /*04f0*/  STS [UR24+0x8], R0 ;  /* 0x00000800ff007988 */ /* 0x0005e40008000818 */
.L_x_9:
[----:B------:R-:W-:Y:S05]  /*0500*/  @P2 BREAK B0 ;  /* 0x0000000000002942 */ /* 0x000fea0003800000 */
[----:B------:R-:W-:Y:S05]  /*0510*/  @P2 BRA `(.L_x_11) ;  /* 0x0000000000242947 */ /* 0x000fea0003800000 */
[----:B------:R-:W3:Y:S01]  /*0520*/  LDS R5, [UR24+0x8] ;  /* 0x00000818ff057984 */ /* 0x000ee20008000800 */
[----:B-12---:R-:W-:-:S05]  /*0530*/  IMAD.MOV.U32 R0, RZ, RZ, 0x6000 ;  /* 0x00006000ff007424 */ /* 0x006fca00078e00ff */
[----:B---3--:R-:W-:-:S04]  /*0540*/  LOP3.LUT R0, R5, 0x4000, R0, 0xd8, !PT ;  /* 0x0000400005007812 */ /* 0x008fc800078ed800 */
[----:B------:R-:W-:-:S05]  /*0550*/  LOP3.LUT R0, R0, 0x400000, RZ, 0xb8, !PT ;  /* 0x0040000000007812 */ /* 0x000fca00078eb8ff */
[----:B------:R1:W-:Y:S02]  /*0560*/  STS [UR24+0x8], R0 ;  /* 0x00000800ff007988 */ /* 0x0003e40008000818 */
.L_x_10:
[----:B------:R-:W-:Y:S05]  /*0570*/  BSYNC B0 ;  /* 0x0000000000007941 */ /* 0x000fea0003800000 */
.L_x_7:
[----:B-1234-:R-:W1:Y:S02]  /*0580*/  @!P2 LDS R0, [UR24+0x8] ;  /* 0x00000818ff00a984 */ /* 0x01ee640008000800 */
[----:B-1----:R-:W-:-:S05]  /*0590*/  @!P2 LOP3.LUT R0, R0, 0x8000, RZ, 0xb8, !PT ;  /* 0x000080000000a812 */ /* 0x002fca00078eb8ff */
[----:B------:R3:W-:Y:S02]  /*05a0*/  @!P2 STS [UR24+0x8], R0 ;  /* 0x00000800ff00a988 */ /* 0x0007e40008000818 */
.L_x_11:
[----:B------:R-:W-:Y:S05]  /*05b0*/  BSYNC B1 ;  /* 0x0000000000017941 */ /* 0x000fea0003800000 */
.L_x_6:
[----:B------:R-:W-:Y:S05]  /*05c0*/  WARPSYNC.ALL ;  /* 0x0000000000007948 */ /* 0x000fea0003800000 */
[----:B------:R-:W-:Y:S05]  /*05d0*/  @P0 BRA `(.L_x_12) ;  /* 0x0000000000280947 */ /* 0x000fea0003800000 */
[----:B-123--:R-:W1:Y:S01]  /*05e0*/  S2R R0, SR_LANEID ;  /* 0x0000000000007919 */ /* 0x00ee620000000000 */
[----:B------:R-:W-:Y:S05]  /*05f0*/  WARPSYNC.ALL ;  /* 0x0000000000007948 */ /* 0x000fea0003800000 */
[----:B-1----:R-:W-:-:S05]  /*0600*/  IMAD.SHL.U32 R0, R0, 0x4, RZ ;  /* 0x0000000400007824 */ /* 0x002fca00078e00ff */
[----:B------:R-:W1:Y:S01]  /*0610*/  LDS R7, [R0+UR24] ;  /* 0x0000001800077984 */ /* 0x000e620008000800 */
[----:B------:R-:W-:-:S05]  /*0620*/  IADD3 R4, P1, R0, UR26, RZ ;  /* 0x0000001a00047c10 */ /* 0x000fca000ff3e0ff */
[----:B------:R-:W-:-:S05]  /*0630*/  IMAD.X R5, RZ, RZ, UR27, P1 ;  /* 0x0000001bff057e24 */ /* 0x000fca00088e06ff */
[----:B-1----:R4:W5:Y:S01]  /*0640*/  ATOMG.E.EXCH.STRONG.GPU PT, RZ, [R4], R7 ;  /* 0x0000000704ff73a8 */ /* 0x00296200041ee100 */
[----:B------:R-:W-:-:S04]  /*0650*/  DEPBAR {5,4,3,2,1,0} ;  /* 0x0000003f0000791a */ /* 0x000fc80000000000 */
[----:B------:R4:W-:Y:S01]  /*0660*/  UTMACCTL.IV [UR26] ;  /* 0x000000001a0079b9 */ /* 0x0009e20008000000 */
[----:B------:R-:W-:Y:S01]  /*0670*/  NOP ;  /* 0x0000000000007918 */ /* 0x000fe20000000000 */
.L_x_12:
[----:B------:R-:W-:Y:S05]  /*0680*/  @P0 BRA `(.L_x_13) ;  /* 0x00000000000c0947 */ /* 0x000fea0003800000 */
[----:B------:R0:W-:Y:S01]  /*0690*/  UTMACMDFLUSH ;  /* 0x00000000000079b7 */ /* 0x0001e20000000000 */
[----:B------:R-:W-:Y:S05]  /*06a0*/  @P0 BRA `(.L_x_13) ;  /* 0x0000000000040947 */ /* 0x000fea0003800000 */
[----:B------:R-:W-:-:S04]  /*06b0*/  DEPBAR.LE SB0, 0x0 ;  /* 0x000080000000791a */ /* 0x000fc80000000000 */
.L_x_13:
[----:B------:R-:W-:Y:S05]  /*06c0*/  WARPSYNC.ALL ;  /* 0x0000000000007948 */ /* 0x000fea0003800000 */
[----:B-----5:R-:W-:Y:S06]  /*06d0*/  BAR.SYNC.DEFER_BLOCKING 0x0 ;  /* 0x0000000000007b1d */ /* 0x020fec0000010000 */
[----:B------:R-:W-:Y:S02]  /*06e0*/  BSSY B1, `(.L_x_14) ;  /* 0x000000b000017945 */ /* 0x000fe40003800000 */
[----:B------:R-:W-:Y:S06]  /*06f0*/  BAR.SYNC.DEFER_BLOCKING 0x0 ;  /* 0x0000000000007b1d */ /* 0x000fec0000010000 */
[----:B------:R1:W-:Y:S01]  /*0700*/  @!P0 STS [R12], RZ ;  /* 0x000000ff0c008388 */ /* 0x0003e20000000800 */
[----:B------:R-:W-:Y:S01]  /*0710*/  NOP ;  /* 0x0000000000007918 */ /* 0x000fe20000000000 */
[----:B------:R-:W-:Y:S05]  /*0720*/  @P2 BRA `(.L_x_15) ;  /* 0x0000000000182947 */ /* 0x000fea0003800000 */
[----:B-123--:R-:W1:Y:S01]  /*0730*/  LDS R0, [UR24+0x8] ;  /* 0x00000818ff007984 */ /* 0x00ee620008000800 */
[----:B------:R-:W2:Y:S01]  /*0740*/  LDC.64 R10, c[0x0][0x218] ;  /* 0x00008600ff0a7b82 */ /* 0x000ea20000000a00 */
[----:B----4-:R-:W-:Y:S02]  /*0750*/  IMAD.MOV.U32 R5, RZ, RZ, 0x70 ;  /* 0x00000070ff057424 */ /* 0x010fe400078e00ff */
[----:B--2---:R2:W-:Y:S03]  /*0760*/  STS.64 [UR24], R10 ;  /* 0x0000000aff007988 */ /* 0x0045e60008000a18 */
[----:B-1----:R-:W-:-:S05]  /*0770*/  LOP3.LUT R0, R0, 0x10, R5, 0xd8, !PT ;  /* 0x0000001000007812 */ /* 0x002fca00078ed805 */
[----:B------:R2:W-:Y:S02]  /*0780*/  STS [UR24+0x8], R0 ;  /* 0x00000800ff007988 */ /* 0x0005e40008000818 */
.L_x_15:
[----:B----4-:R-:W-:Y:S05]  /*0790*/  BSYNC B1 ;  /* 0x0000000000017941 */ /* 0x010fea0003800000 */
.L_x_14:
[----:B------:R-:W-:Y:S04]  /*07a0*/  BSSY B2, `(.L_x_16) ;  /* 0x000000f000027945 */ /* 0x000fe80003800000 */
[----:B------:R-:W-:Y:S04]  /*07b0*/  BSSY B1, `(.L_x_17) ;  /* 0x000000c000017945 */ /* 0x000fe80003800000 */
[----:B------:R-:W-:Y:S05]  /*07c0*/  @P2 BRA `(.L_x_18) ;  /* 0x0000000000282947 */ /* 0x000fea0003800000 */
[----:B-123--:R-:W1:Y:S01]  /*07d0*/  LDS R0, [UR24+0x34] ;  /* 0x00003418ff007984 */ /* 0x00ee620008000800 */
[----:B------:R-:W-:Y:S01]  /*07e0*/  IMAD.MOV.U32 R5, RZ, RZ, 0x1f000000 ;  /* 0x1f000000ff057424 */ /* 0x000fe200078e00ff */
[----:B------:R-:W-:Y:S05]  /*07f0*/  @P2 BREAK B1 ;  /* 0x0000000000012942 */ /* 0x000fea0003800000 */
[----:B-1----:R-:W-:-:S05]  /*0800*/  LOP3.LUT R0, R0, 0xff000000, R5, 0xb8, !PT ;  /* 0xff00000000007812 */ /* 0x002fca00078eb805 */
[----:B------:R1:W-:Y:S01]  /*0810*/  STS [UR24+0x34], R0 ;  /* 0x00003400ff007988 */ /* 0x0003e20008000818 */
[----:B------:R-:W-:Y:S05]  /*0820*/  @P2 BRA `(.L_x_19) ;  /* 0x0000000000182947 */ /* 0x000fea0003800000 */
[----:B-1----:R-:W1:Y:S01]  /*0830*/  LDS R0, [UR24+0x38] ;  /* 0x00003818ff007984 */ /* 0x002e620008000800 */
[----:B------:R-:W-:-:S05]  /*0840*/  IMAD.MOV.U32 R5, RZ, RZ, 0xff ;  /* 0x000000ffff057424 */ /* 0x000fca00078e00ff */
[----:B-1----:R-:W-:-:S05]  /*0850*/  LOP3.LUT R0, R0, 0xff, R5, 0xb8, !PT ;  /* 0x000000ff00007812 */ /* 0x002fca00078eb805 */
[----:B------:R4:W-:Y:S02]  /*0860*/  STS [UR24+0x38], R0 ;  /* 0x00003800ff007988 */ /* 0x0009e40008000818 */
.L_x_18:
[----:B------:R-:W-:Y:S05]  /*0870*/  BSYNC B1 ;  /* 0x0000000000017941 */ /* 0x000fea0003800000 */
.L_x_17:
[----:B------:R1:W-:Y:S02]  /*0880*/  @!P2 STS [UR24+0x20], R9 ;  /* 0x00002009ff00a988 */ /* 0x0003e40008000818 */
.L_x_19:
[----:B------:R-:W-:Y:S05]  /*0890*/  BSYNC B2 ;  /* 0x0000000000027941 */ /* 0x000fea0003800000 */
.L_x_16:
[----:B------:R-:W-:Y:S05]  /*08a0*/  WARPSYNC.ALL ;  /* 0x0000000000007948 */ /* 0x000fea0003800000 */
[----:B-1234-:R-:W1:Y:S01]  /*08b0*/  LDC R0, c[0x0][0x22c] ;  /* 0x00008b00ff007b82 */ /* 0x01ee620000000800 */
[----:B------:R-:W-:Y:S01]  /*08c0*/  BSSY B2, `(.L_x_20) ;  /* 0x0000010000027945 */ /* 0x000fe20003800000 */
[----:B-1----:R-:W-:-:S05]  /*08d0*/  VIADD R0, R0, 0xffffffff ;  /* 0xffffffff00007836 */ /* 0x002fca0000000000 */
[----:B------:R1:W-:Y:S01]  /*08e0*/  @!P2 STS [UR24+0x24], R0 ;  /* 0x00002400ff00a988 */ /* 0x0003e20008000818 */
[----:B------:R-:W-:Y:S05]  /*08f0*/  @P2 BRA `(.L_x_21) ;  /* 0x0000000000302947 */ /* 0x000fea0003800000 */
[----:B------:R-:W2:Y:S01]  /*0900*/  LDS R5, [UR24+0x34] ;  /* 0x00003418ff057984 */ /* 0x000ea20008000800 */
[----:B------:R-:W3:Y:S03]  /*0910*/  LDC.64 R10, c[0x0][0x240] ;  /* 0x00009000ff0a7b82 */ /* 0x000ee60000000a00 */
[----:B------:R-:W4:Y:S01]  /*0920*/  LDS R4, [UR24+0x1c] ;  /* 0x00001c18ff047984 */ /* 0x000f220008000800 */
[C---:B---3--:R-:W-:Y:S01]  /*0930*/  SHF.L.U64.HI R8, R10.reuse, 0x1, R11 ;  /* 0x000000010a087819 */ /* 0x048fe2000001020b */
[----:B------:R-:W-:-:S03]  /*0940*/  IMAD.SHL.U32 R7, R10, 0x2, RZ ;  /* 0x000000020a077824 */ /* 0x000fc600078e00ff */
[--C-:B------:R-:W-:Y:S02]  /*0950*/  SHF.R.U32.HI R9, RZ, 0x4, R8.reuse ;  /* 0x00000004ff097819 */ /* 0x100fe40000011608 */
[----:B------:R-:W-:-:S05]  /*0960*/  SHF.R.U64 R7, R7, 0x4, R8 ;  /* 0x0000000407077819 */ /* 0x000fca0000001208 */
[----:B------:R3:W-:Y:S01]  /*0970*/  STS [UR24+0xc], R7 ;  /* 0x00000c07ff007988 */ /* 0x0007e20008000818 */
[----:B--2---:R-:W-:Y:S02]  /*0980*/  LOP3.LUT R5, R5, 0x7, RZ, 0xb8, !PT ;  /* 0x0000000705057812 */ /* 0x004fe400078eb8ff */
[----:B----4-:R-:W-:-:S03]  /*0990*/  LOP3.LUT R4, R4, 0xf, R9, 0xb8, !PT ;  /* 0x0000000f04047812 */ /* 0x010fc600078eb809 */
[----:B------:R3:W-:Y:S04]  /*09a0*/  STS [UR24+0x34], R5 ;  /* 0x00003405ff007988 */ /* 0x0007e80008000818 */
[----:B------:R3:W-:Y:S02]  /*09b0*/  STS [UR24+0x1c], R4 ;  /* 0x00001c04ff007988 */ /* 0x0007e40008000818 */
.L_x_21:
[----:B------:R-:W-:Y:S05]  /*09c0*/  BSYNC B2 ;  /* 0x0000000000027941 */ /* 0x000fea0003800000 */
.L_x_20:
[----:B------:R-:W-:Y:S04]  /*09d0*/  BSSY B3, `(.L_x_22) ;  /* 0x000001a000037945 */ /* 0x000fe80003800000 */
[----:B------:R-:W-:Y:S04]  /*09e0*/  BSSY B2, `(.L_x_23) ;  /* 0x0000015000027945 */ /* 0x000fe80003800000 */
[----:B------:R-:W-:Y:S05]  /*09f0*/  @P2 BRA `(.L_x_24) ;  /* 0x0000000000202947 */ /* 0x000fea0003800000 */
[----:B---3--:R-:W2:Y:S02]  /*0a00*/  LDS R4, [UR24+0x34] ;  /* 0x00003418ff047984 */ /* 0x008ea40008000800 */
[----:B--2---:R-:W-:-:S05]  /*0a10*/  LOP3.LUT R4, R4, 0x38, RZ, 0xb8, !PT ;  /* 0x0000003804047812 */ /* 0x004fca00078eb8ff */
[----:B------:R2:W-:Y:S01]  /*0a20*/  STS [UR24+0x34], R4 ;  /* 0x00003404ff007988 */ /* 0x0005e20008000818 */
[----:B------:R-:W-:Y:S05]  /*0a30*/  @P2 BRA `(.L_x_25) ;  /* 0x0000000000202947 */ /* 0x000fea0003800000 */
[----:B--2---:R-:W2:Y:S01]  /*0a40*/  LDS R4, [UR24+0x8] ;  /* 0x00000818ff047984 */ /* 0x004ea20008000800 */
[----:B------:R-:W-:-:S05]  /*0a50*/  IMAD.MOV.U32 R5, RZ, RZ, 0x780 ;  /* 0x00000780ff057424 */ /* 0x000fca00078e00ff */
[----:B--2---:R-:W-:-:S05]  /*0a60*/  LOP3.LUT R4, R4, 0x300, R5, 0xd8, !PT ;  /* 0x0000030004047812 */ /* 0x004fca00078ed805 */
[----:B------:R2:W-:Y:S02]  /*0a70*/  STS [UR24+0x8], R4 ;  /* 0x00000804ff007988 */ /* 0x0005e40008000818 */
.L_x_24:
[----:B------:R-:W-:Y:S05]  /*0a80*/  @P2 BRA `(.L_x_26) ;  /* 0x0000000000282947 */ /* 0x000fea0003800000 */
[----:B--23--:R-:W2:Y:S02]  /*0a90*/  LDS R4, [UR24+0x8] ;  /* 0x00000818ff047984 */ /* 0x00cea40008000800 */
[----:B--2---:R-:W-:-:S05]  /*0aa0*/  LOP3.LUT R4, R4, 0x1800, RZ, 0xb8, !PT ;  /* 0x0000180004047812 */ /* 0x004fca00078eb8ff */
[----:B------:R3:W-:Y:S02]  /*0ab0*/  STS [UR24+0x8], R4 ;  /* 0x00000804ff007988 */ /* 0x0007e40008000818 */
.L_x_25:
[----:B------:R-:W-:Y:S05]  /*0ac0*/  @P2 BREAK B2 ;  /* 0x0000000000022942 */ /* 0x000fea0003800000 */
[----:B------:R-:W-:Y:S05]  /*0ad0*/  @P2 BRA `(.L_x_27) ;  /* 0x0000000000242947 */ /* 0x000fea0003800000 */
[----:B--23--:R-:W2:Y:S01]  /*0ae0*/  LDS R4, [UR24+0x8] ;  /* 0x00000818ff047984 */ /* 0x00cea20008000800 */
[----:B------:R-:W-:-:S05]  /*0af0*/  IMAD.MOV.U32 R5, RZ, RZ, 0x6000 ;  /* 0x00006000ff057424 */ /* 0x000fca00078e00ff */
[----:B--2---:R-:W-:-:S04]  /*0b00*/  LOP3.LUT R4, R4, 0x4000, R5, 0xd8, !PT ;  /* 0x0000400004047812 */ /* 0x004fc800078ed805 */
[----:B------:R-:W-:-:S05]  /*0b10*/  LOP3.LUT R4, R4, 0x400000, RZ, 0xb8, !PT ;  /* 0x0040000004047812 */ /* 0x000fca00078eb8ff */
[----:B------:R4:W-:Y:S02]  /*0b20*/  STS [UR24+0x8], R4 ;  /* 0x00000804ff007988 */ /* 0x0009e40008000818 */
.L_x_26:
[----:B------:R-:W-:Y:S05]  /*0b30*/  BSYNC B2 ;  /* 0x0000000000027941 */ /* 0x000fea0003800000 */
.L_x_23:
[----:B--234-:R-:W2:Y:S02]  /*0b40*/  @!P2 LDS R4, [UR24+0x8] ;  /* 0x00000818ff04a984 */ /* 0x01cea40008000800 */
[----:B--2---:R-:W-:-:S05]  /*0b50*/  @!P2 LOP3.LUT R4, R4, 0x8000, RZ, 0xb8, !PT ;  /* 0x000080000404a812 */ /* 0x004fca00078eb8ff */
[----:B------:R4:W-:Y:S02]  /*0b60*/  @!P2 STS [UR24+0x8], R4 ;  /* 0x00000804ff00a988 */ /* 0x0009e40008000818 */
.L_x_27:
[----:B------:R-:W-:Y:S05]  /*0b70*/  BSYNC B3 ;  /* 0x0000000000037941 */ /* 0x000fea0003800000 */
.L_x_22:
[----:B------:R-:W-:Y:S05]  /*0b80*/  WARPSYNC.ALL ;  /* 0x0000000000007948 */ /* 0x000fea0003800000 */
[----:B------:R-:W-:-:S04]  /*0b90*/  UIADD3 UR29, UR5, 0x80, URZ ;  /* 0x00000080051d7890 */ /* 0x000fc8000fffe03f */
[----:B------:R-:W-:-:S04]  /*0ba0*/  UIADD3 UR28, UP0, UR29, UR30, URZ ;  /* 0x0000001e1d1c7290 */ /* 0x000fc8000ff1e03f */
[----:B------:R-:W-:Y:S01]  /*0bb0*/  ULEA.HI.X.SX32 UR29, UR29, UR31, 0x1, UP0 ;  /* 0x0000001f1d1d7291 */ /* 0x000fe200080f0e3f */
[----:B------:R-:W-:Y:S11]  /*0bc0*/  @P0 BRA `(.L_x_28) ;  /* 0x0000000000280947 */ /* 0x000ff60003800000 */
[----:B--234-:R-:W2:Y:S01]  /*0bd0*/  S2R R4, SR_LANEID ;  /* 0x0000000000047919 */ /* 0x01cea20000000000 */
[----:B------:R-:W-:Y:S05]  /*0be0*/  WARPSYNC.ALL ;  /* 0x0000000000007948 */ /* 0x000fea0003800000 */
[----:B--2---:R-:W-:-:S05]  /*0bf0*/  IMAD.SHL.U32 R8, R4, 0x4, RZ ;  /* 0x0000000404087824 */ /* 0x004fca00078e00ff */
[----:B------:R-:W2:Y:S01]  /*0c00*/  LDS R7, [R8+UR24] ;  /* 0x0000001808077984 */ /* 0x000ea20008000800 */
[----:B------:R-:W-:-:S05]  /*0c10*/  IADD3 R4, P1, R8, UR28, RZ ;  /* 0x0000001c08047c10 */ /* 0x000fca000ff3e0ff */
[----:B------:R-:W-:-:S05]  /*0c20*/  IMAD.X R5, RZ, RZ, UR29, P1 ;  /* 0x0000001dff057e24 */ /* 0x000fca00088e06ff */
[----:B--2---:R2:W5:Y:S01]  /*0c30*/  ATOMG.E.EXCH.STRONG.GPU PT, RZ, [R4], R7 ;  /* 0x0000000704ff73a8 */ /* 0x00456200041ee100 */
[----:B------:R-:W-:-:S04]  /*0c40*/  DEPBAR {5,4,3,2,1,0} ;  /* 0x0000003f0000791a */ /* 0x000fc80000000000 */
[----:B------:R2:W-:Y:S01]  /*0c50*/  UTMACCTL.IV [UR28] ;  /* 0x000000001c0079b9 */ /* 0x0005e20008000000 */
[----:B------:R-:W-:Y:S01]  /*0c60*/  NOP ;  /* 0x0000000000007918 */ /* 0x000fe20000000000 */
.L_x_28:
[----:B------:R-:W-:Y:S05]  /*0c70*/  @P0 BRA `(.L_x_29) ;  /* 0x00000000000c0947 */ /* 0x000fea0003800000 */
[----:B------:R0:W-:Y:S01]  /*0c80*/  UTMACMDFLUSH ;  /* 0x00000000000079b7 */ /* 0x0001e20000000000 */
[----:B------:R-:W-:Y:S05]  /*0c90*/  @P0 BRA `(.L_x_29) ;  /* 0x0000000000040947 */ /* 0x000fea0003800000 */
[----:B------:R-:W-:-:S04]  /*0ca0*/  DEPBAR.LE SB0, 0x0 ;  /* 0x000080000000791a */ /* 0x000fc80000000000 */
.L_x_29:
[----:B------:R-:W-:Y:S05]  /*0cb0*/  WARPSYNC.ALL ;  /* 0x0000000000007948 */ /* 0x000fea0003800000 */
[----:B-----5:R-:W-:Y:S06]  /*0cc0*/  BAR.SYNC.DEFER_BLOCKING 0x0 ;  /* 0x0000000000007b1d */ /* 0x020fec0000010000 */
[----:B------:R-:W-:Y:S02]  /*0cd0*/  BSSY B3, `(.L_x_30) ;  /* 0x000000b000037945 */ /* 0x000fe40003800000 */
[----:B------:R-:W-:Y:S06]  /*0ce0*/  BAR.SYNC.DEFER_BLOCKING 0x0 ;  /* 0x0000000000007b1d */ /* 0x000fec0000010000 */
[----:B------:R1:W-:Y:S01]  /*0cf0*/  @!P0 STS [R12], RZ ;  /* 0x000000ff0c008388 */ /* 0x0003e20000000800 */
[----:B------:R-:W-:Y:S01]  /*0d00*/  NOP ;  /* 0x0000000000007918 */ /* 0x000fe20000000000 */
[----:B------:R-:W-:Y:S05]  /*0d10*/  @P2 BRA `(.L_x_31) ;  /* 0x0000000000182947 */ /* 0x000fea0003800000 */
[----:B--234-:R-:W2:Y:S01]  /*0d20*/  LDS R4, [UR24+0x8] ;  /* 0x00000818ff047984 */ /* 0x01cea20008000800 */
[----:B------:R-:W3:Y:S01]  /*0d30*/  LDC.64 R8, c[0x0][0x220] ;  /* 0x00008800ff087b82 */ /* 0x000ee20000000a00 */
[----:B------:R-:W-:Y:S02]  /*0d40*/  IMAD.MOV.U32 R5, RZ, RZ, 0x70 ;  /* 0x00000070ff057424 */ /* 0x000fe400078e00ff */
[----:B---3--:R3:W-:Y:S03]  /*0d50*/  STS.64 [UR24], R8 ;  /* 0x00000008ff007988 */ /* 0x0087e60008000a18 */
[----:B--2---:R-:W-:-:S05]  /*0d60*/  LOP3.LUT R4, R4, 0x10, R5, 0xd8, !PT ;  /* 0x0000001004047812 */ /* 0x004fca00078ed805 */
[----:B------:R3:W-:Y:S02]  /*0d70*/  STS [UR24+0x8], R4 ;  /* 0x00000804ff007988 */ /* 0x0007e40008000818 */
.L_x_31:
[----:B--2---:R-:W-:Y:S05]  /*0d80*/  BSYNC B3 ;  /* 0x0000000000037941 */ /* 0x004fea0003800000 */
.L_x_30:
[----:B------:R-:W-:Y:S04]  /*0d90*/  BSSY B4, `(.L_x_32) ;  /* 0x0000011000047945 */ /* 0x000fe80003800000 */
[----:B------:R-:W-:Y:S04]  /*0da0*/  BSSY B3, `(.L_x_33) ;  /* 0x000000e000037945 */ /* 0x000fe80003800000 */
[----:B------:R-:W-:Y:S05]  /*0db0*/  @P2 BRA `(.L_x_34) ;  /* 0x0000000000242947 */ /* 0x000fea0003800000 */
[----:B---34-:R-:W2:Y:S01]  /*0dc0*/  LDS R4, [UR24+0x34] ;  /* 0x00003418ff047984 */ /* 0x018ea20008000800 */
[----:B------:R-:W-:-:S05]  /*0dd0*/  IMAD.MOV.U32 R5, RZ, RZ, 0x3f000000 ;  /* 0x3f000000ff057424 */ /* 0x000fca00078e00ff */
[----:B--2---:R-:W-:-:S05]  /*0de0*/  LOP3.LUT R4, R4, 0xff000000, R5, 0xb8, !PT ;  /* 0xff00000004047812 */ /* 0x004fca00078eb805 */
[----:B------:R2:W-:Y:S01]  /*0df0*/  STS [UR24+0x34], R4 ;  /* 0x00003404ff007988 */ /* 0x0005e20008000818 */
[----:B------:R-:W-:Y:S05]  /*0e00*/  @P2 BRA `(.L_x_35) ;  /* 0x00000000001c2947 */ /* 0x000fea0003800000 */
[----:B--2---:R-:W2:Y:S01]  /*0e10*/  LDS R4, [UR24+0x38] ;  /* 0x00003818ff047984 */ /* 0x004ea20008000800 */
[----:B------:R-:W-:-:S05]  /*0e20*/  IMAD.MOV.U32 R5, RZ, RZ, 0xff ;  /* 0x000000ffff057424 */ /* 0x000fca00078e00ff */
[----:B--2---:R-:W-:-:S05]  /*0e30*/  LOP3.LUT R4, R4, 0xff, R5, 0xb8, !PT ;  /* 0x000000ff04047812 */ /* 0x004fca00078eb805 */
[----:B------:R2:W-:Y:S02]  /*0e40*/  STS [UR24+0x38], R4 ;  /* 0x00003804ff007988 */ /* 0x0005e40008000818 */
.L_x_34:
[----:B------:R-:W-:Y:S05]  /*0e50*/  @P2 BREAK B3 ;  /* 0x0000000000032942 */ /* 0x000fea0003800000 */
[----:B------:R-:W-:Y:S05]  /*0e60*/  @P2 BRA `(.L_x_36) ;  /* 0x00000000000c2947 */ /* 0x000fea0003800000 */
[----:B------:R1:W-:Y:S02]  /*0e70*/  STS [UR24+0x20], R0 ;  /* 0x00002000ff007988 */ /* 0x0003e40008000818 */
.L_x_35:
[----:B------:R-:W-:Y:S05]  /*0e80*/  BSYNC B3 ;  /* 0x0000000000037941 */ /* 0x000fea0003800000 */
.L_x_33:
[----:B------:R1:W-:Y:S02]  /*0e90*/  @!P2 STS [UR24+0x24], R6 ;  /* 0x00002406ff00a988 */ /* 0x0003e40008000818 */
.L_x_36:
[----:B------:R-:W-:Y:S05]  /*0ea0*/  BSYNC B4 ;  /* 0x0000000000047941 */ /* 0x000fea0003800000 */
.L_x_32:
[----:B------:R-:W-:Y:S05]  /*0eb0*/  WARPSYNC.ALL ;  /* 0x0000000000007948 */ /* 0x000fea0003800000 */
[----:B------:R-:W-:Y:S04]  /*0ec0*/  BSSY B4, `(.L_x_37) ;  /* 0x000000e000047945 */ /* 0x000fe80003800000 */
[----:B------:R-:W-:Y:S05]  /*0ed0*/  @P2 BRA `(.L_x_38) ;  /* 0x0000000000302947 */ /* 0x000fea0003800000 */
[----:B--234-:R-:W2:Y:S01]  /*0ee0*/  LDS R4, [UR24+0x34] ;  /* 0x00003418ff047984 */ /* 0x01cea20008000800 */
[----:B------:R-:W3:Y:S03]  /*0ef0*/  LDC.64 R8, c[0x0][0x248] ;  /* 0x00009200ff087b82 */ /* 0x000ee60000000a00 */
[----:B-1----:R-:W1:Y:S01]  /*0f00*/  LDS R0, [UR24+0x1c] ;  /* 0x00001c18ff007984 */ /* 0x002e620008000800 */
[C---:B---3--:R-:W-:Y:S01]  /*0f10*/  SHF.L.U64.HI R6, R8.reuse, 0x1, R9 ;  /* 0x0000000108067819 */ /* 0x048fe20000010209 */
[----:B------:R-:W-:-:S03]  /*0f20*/  IMAD.SHL.U32 R5, R8, 0x2, RZ ;  /* 0x0000000208057824 */ /* 0x000fc600078e00ff */
[--C-:B------:R-:W-:Y:S02]  /*0f30*/  SHF.R.U32.HI R7, RZ, 0x4, R6.reuse ;  /* 0x00000004ff077819 */ /* 0x100fe40000011606 */
[----:B------:R-:W-:-:S05]  /*0f40*/  SHF.R.U64 R5, R5, 0x4, R6 ;  /* 0x0000000405057819 */ /* 0x000fca0000001206 */
[----:B------:R3:W-:Y:S01]  /*0f50*/  STS [UR24+0xc], R5 ;  /* 0x00000c05ff007988 */ /* 0x0007e20008000818 */
[----:B--2---:R-:W-:Y:S02]  /*0f60*/  LOP3.LUT R4, R4, 0x7, RZ, 0xb8, !PT ;  /* 0x0000000704047812 */ /* 0x004fe400078eb8ff */
[----:B-1----:R-:W-:-:S03]  /*0f70*/  LOP3.LUT R0, R0, 0xf, R7, 0xb8, !PT ;  /* 0x0000000f00007812 */ /* 0x002fc600078eb807 */
[----:B------:R3:W-:Y:S04]  /*0f80*/  STS [UR24+0x34], R4 ;  /* 0x00003404ff007988 */ /* 0x0007e80008000818 */
[----:B------:R3:W-:Y:S02]  /*0f90*/  STS [UR24+0x1c], R0 ;  /* 0x00001c00ff007988 */ /* 0x0007e40008000818 */
.L_x_38:
[----:B------:R-:W-:Y:S05]  /*0fa0*/  BSYNC B4 ;  /* 0x0000000000047941 */ /* 0x000fea0003800000 */
.L_x_37:
[----:B------:R-:W-:Y:S04]  /*0fb0*/  BSSY B4, `(.L_x_39) ;  /* 0x000001a000047945 */ /* 0x000fe80003800000 */
[----:B------:R-:W-:Y:S04]  /*0fc0*/  BSSY B5, `(.L_x_40) ;  /* 0x0000015000057945 */ /* 0x000fe80003800000 */
[----:B------:R-:W-:Y:S05]  /*0fd0*/  @P2 BRA `(.L_x_41) ;  /* 0x0000000000202947 */ /* 0x000fea0003800000 */
[----:B-1-3--:R-:W1:Y:S02]  /*0fe0*/  LDS R0, [UR24+0x34] ;  /* 0x00003418ff007984 */ /* 0x00ae640008000800 */
[----:B-1----:R-:W-:-:S05]  /*0ff0*/  LOP3.LUT R0, R0, 0x38, RZ, 0xb8, !PT ;  /* 0x0000003800007812 */ /* 0x002fca00078eb8ff */
[----:B------:R1:W-:Y:S01]  /*1000*/  STS [UR24+0x34], R0 ;  /* 0x00003400ff007988 */ /* 0x0003e20008000818 */
[----:B------:R-:W-:Y:S05]  /*1010*/  @P2 BRA `(.L_x_42) ;  /* 0x0000000000202947 */ /* 0x000fea0003800000 */
[----:B-1----:R-:W1:Y:S01]  /*1020*/  LDS R0, [UR24+0x8] ;  /* 0x00000818ff007984 */ /* 0x002e620008000800 */
[----:B------:R-:W-:-:S05]  /*1030*/  IMAD.MOV.U32 R5, RZ, RZ, 0x780 ;  /* 0x00000780ff057424 */ /* 0x000fca00078e00ff */
[----:B-1----:R-:W-:-:S05]  /*1040*/  LOP3.LUT R0, R0, 0x300, R5, 0xd8, !PT ;  /* 0x0000030000007812 */ /* 0x002fca00078ed805 */
[----:B------:R1:W-:Y:S02]  /*1050*/  STS [UR24+0x8], R0 ;  /* 0x00000800ff007988 */ /* 0x0003e40008000818 */
.L_x_41:
[----:B------:R-:W-:Y:S05]  /*1060*/  @P2 BRA `(.L_x_43) ;  /* 0x0000000000282947 */ /* 0x000fea0003800000 */
[----:B-1-3--:R-:W1:Y:S02]  /*1070*/  LDS R0, [UR24+0x8] ;  /* 0x00000818ff007984 */ /* 0x00ae640008000800 */
[----:B-1----:R-:W-:-:S05]  /*1080*/  LOP3.LUT R0, R0, 0x1800, RZ, 0xb8, !PT ;  /* 0x0000180000007812 */ /* 0x002fca00078eb8ff */
[----:B------:R3:W-:Y:S02]  /*1090*/  STS [UR24+0x8], R0 ;  /* 0x00000800ff007988 */ /* 0x0007e40008000818 */
.L_x_42:
[----:B------:R-:W-:Y:S05]  /*10a0*/  @P2 BREAK B5 ;  /* 0x0000000000052942 */ /* 0x000fea0003800000 */
[----:B------:R-:W-:Y:S05]  /*10b0*/  @P2 BRA `(.L_x_44) ;  /* 0x0000000000242947 */ /* 0x000fea0003800000 */
[----:B-1-3--:R-:W1:Y:S01]  /*10c0*/  LDS R0, [UR24+0x8] ;  /* 0x00000818ff007984 */ /* 0x00ae620008000800 */
[----:B------:R-:W-:-:S05]  /*10d0*/  IMAD.MOV.U32 R5, RZ, RZ, 0x6000 ;  /* 0x00006000ff057424 */ /* 0x000fca00078e00ff */
[----:B-1----:R-:W-:-:S04]  /*10e0*/  LOP3.LUT R0, R0, 0x6000, R5, 0xd8, !PT ;  /* 0x0000600000007812 */ /* 0x002fc800078ed805 */
[----:B------:R-:W-:-:S05]  /*10f0*/  LOP3.LUT R0, R0, 0x400000, RZ, 0xb8, !PT ;  /* 0x0040000000007812 */ /* 0x000fca00078eb8ff */
[----:B------:R1:W-:Y:S02]  /*1100*/  STS [UR24+0x8], R0 ;  /* 0x00000800ff007988 */ /* 0x0003e40008000818 */
.L_x_43:
[----:B------:R-:W-:Y:S05]  /*1110*/  BSYNC B5 ;  /* 0x0000000000057941 */ /* 0x000fea0003800000 */
.L_x_40:
[----:B-1-3--:R-:W1:Y:S02]  /*1120*/  @!P2 LDS R0, [UR24+0x8] ;  /* 0x00000818ff00a984 */ /* 0x00ae640008000800 */
[----:B-1----:R-:W-:-:S05]  /*1130*/  @!P2 LOP3.LUT R0, R0, 0x8000, RZ, 0xb8, !PT ;  /* 0x000080000000a812 */ /* 0x002fca00078eb8ff */
[----:B------:R1:W-:Y:S02]  /*1140*/  @!P2 STS [UR24+0x8], R0 ;  /* 0x00000800ff00a988 */ /* 0x0003e40008000818 */
.L_x_44:
[----:B------:R-:W-:Y:S05]  /*1150*/  BSYNC B4 ;  /* 0x0000000000047941 */ /* 0x000fea0003800000 */
.L_x_39:
[----:B------:R-:W-:Y:S05]  /*1160*/  WARPSYNC.ALL ;  /* 0x0000000000007948 */ /* 0x000fea0003800000 */
[----:B------:R1:W-:Y:S01]  /*1170*/  STL [R1], RZ ;  /* 0x000000ff01007387 */ /* 0x0003e20000100800 */
[----:B------:R-:W-:Y:S01]  /*1180*/  UIADD3 UR5, UR5, 0x100, URZ ;  /* 0x0000010005057890 */ /* 0x000fe2000fffe03f */
[----:B------:R-:W-:Y:S02]  /*1190*/  ISETP.GE.AND P1, PT, R13, 0x1, PT ;  /* 0x000000010d00780c */ /* 0x000fe40003f26270 */
[----:B------:R-:W-:Y:S01]  /*11a0*/  SHF.R.U32.HI R6, RZ, 0x5, R3 ;  /* 0x00000005ff067819 */ /* 0x000fe20000011603 */
[----:B------:R-:W-:-:S04]  /*11b0*/  UIADD3 UR30, UP0, UR5, UR30, URZ ;  /* 0x0000001e051e7290 */ /* 0x000fc8000ff1e03f */
[----:B------:R-:W-:Y:S01]  /*11c0*/  ULEA.HI.X.SX32 UR31, UR5, UR31, 0x1, UP0 ;  /* 0x0000001f051f7291 */ /* 0x000fe200080f0e3f */
[----:B-1----:R-:W-:Y:S11]  /*11d0*/  @P0 BRA `(.L_x_45) ;  /* 0x0000000000280947 */ /* 0x002ff60003800000 */
[----:B---3--:R-:W1:Y:S01]  /*11e0*/  S2R R0, SR_LANEID ;  /* 0x0000000000007919 */ /* 0x008e620000000000 */
[----:B------:R-:W-:Y:S05]  /*11f0*/  WARPSYNC.ALL ;  /* 0x0000000000007948 */ /* 0x000fea0003800000 */
[----:B-1----:R-:W-:-:S05]  /*1200*/  IMAD.SHL.U32 R0, R0, 0x4, RZ ;  /* 0x0000000400007824 */ /* 0x002fca00078e00ff */
[----:B------:R-:W1:Y:S01]  /*1210*/  LDS R7, [R0+UR24] ;  /* 0x0000001800077984 */ /* 0x000e620008000800 */
[----:B--2-4-:R-:W-:-:S05]  /*1220*/  IADD3 R4, P3, R0, UR30, RZ ;  /* 0x0000001e00047c10 */ /* 0x014fca000ff7e0ff */
[----:B------:R-:W-:-:S05]  /*1230*/  IMAD.X R5, RZ, RZ, UR31, P3 ;  /* 0x0000001fff057e24 */ /* 0x000fca00098e06ff */
[----:B-1----:R1:W5:Y:S01]  /*1240*/  ATOMG.E.EXCH.STRONG.GPU PT, RZ, [R4], R7 ;  /* 0x0000000704ff73a8 */ /* 0x00236200041ee100 */
[----:B------:R-:W-:-:S04]  /*1250*/  DEPBAR {5,4,3,2,1,0} ;  /* 0x0000003f0000791a */ /* 0x000fc80000000000 */
[----:B------:R1:W-:Y:S01]  /*1260*/  UTMACCTL.IV [UR30] ;  /* 0x000000001e0079b9 */ /* 0x0003e20008000000 */
[----:B------:R-:W-:Y:S01]  /*1270*/  NOP ;  /* 0x0000000000007918 */ /* 0x000fe20000000000 */
.L_x_45:
[----:B------:R-:W-:Y:S05]  /*1280*/  @P0 BRA `(.L_x_46) ;  /* 0x00000000000c0947 */ /* 0x000fea0003800000 */
[----:B------:R0:W-:Y:S01]  /*1290*/  UTMACMDFLUSH ;  /* 0x00000000000079b7 */ /* 0x0001e20000000000 */
[----:B------:R-:W-:Y:S05]  /*12a0*/  @P0 BRA `(.L_x_46) ;  /* 0x0000000000040947 */ /* 0x000fea0003800000 */
[----:B------:R-:W-:-:S04]  /*12b0*/  DEPBAR.LE SB0, 0x0 ;  /* 0x000080000000791a */ /* 0x000fc80000000000 */
.L_x_46:
[----:B------:R1:W-:Y:S01]  /*12c0*/  STL [R1+0x4], RZ ;  /* 0x000004ff01007387 */ /* 0x0003e20000100800 */
[----:B------:R-:W-:Y:S05]  /*12d0*/  WARPSYNC.ALL ;  /* 0x0000000000007948 */ /* 0x000fea0003800000 */
[----:B------:R1:W-:Y:S01]  /*12e0*/  STL [R1+0x8], RZ ;  /* 0x000008ff01007387 */ /* 0x0003e20000100800 */
[----:B-----5:R-:W-:Y:S01]  /*12f0*/  VOTEU.ALL UP3, P2 ;  /* 0x00000000003f7886 */ /* 0x020fe20001060000 */
[----:B------:R-:W-:Y:S01]  /*1300*/  UMOV UR6, 0x1 ;  /* 0x0000000100067882 */ /* 0x000fe20000000000 */
[----:B------:R-:W-:Y:S01]  /*1310*/  VOTEU.ALL UP2, P2 ;  /* 0x00000000003f7886 */ /* 0x000fe20001040000 */
[----:B------:R1:W-:Y:S01]  /*1320*/  STL [R1+0xc], RZ ;  /* 0x00000cff01007387 */ /* 0x0003e20000100800 */
[----:B------:R-:W-:Y:S01]  /*1330*/  VOTEU.ALL UP1, P2 ;  /* 0x00000000003f7886 */ /* 0x000fe20001020000 */
[----:B------:R-:W-:-:S04]  /*1340*/  @!UP3 UIADD3 UR8, -UR6, 0x100000, URZ ;  /* 0x001000000608b890 */ /* 0x000fc8000fffe13f */
[----:B------:R-:W-:Y:S02]  /*1350*/  @!UP3 USHF.L.U32 UR9, UR8, 0xb, URZ ;  /* 0x0000000b0809b899 */ /* 0x000fe4000800063f */
[----:B------:R-:W-:Y:S01]  /*1360*/  @!UP3 USHF.L.U32 UR8, UR8, 0x1, URZ ;  /* 0x000000010808b899 */ /* 0x000fe2000800063f */
[----:B------:R-:W-:Y:S01]  /*1370*/  R2UR UR25, R6 ;  /* 0x00000000061972ca */ /* 0x000fe200000e0000 */
[----:B------:R1:W-:Y:S01]  /*1380*/  STL [R1+0x10], RZ ;  /* 0x000010ff01007387 */ /* 0x0003e20000100800 */
[----:B------:R-:W-:-:S04]  /*1390*/  @!UP3 UIADD3 UR12, -UR6, 0x100000, URZ ;  /* 0x00100000060cb890 */ /* 0x000fc8000fffe13f */
[----:B------:R-:W-:Y:S02]  /*13a0*/  @!UP3 USHF.L.U32 UR13, UR12, 0xb, URZ ;  /* 0x0000000b0c0db899 */ /* 0x000fe4000800063f */
[----:B------:R-:W-:Y:S01]  /*13b0*/  @!UP3 USHF.L.U32 UR12, UR12, 0x1, URZ ;  /* 0x000000010c0cb899 */ /* 0x000fe2000800063f */
[----:B------:R-:W-:Y:S01]  /*13c0*/  CS2R R24, SRZ ;  /* 0x0000000000187805 */ /* 0x000fe2000001ff00 */
[----:B------:R-:W-:-:S04]  /*13d0*/  @!UP3 UIADD3 UR16, -UR6, 0x100000, URZ ;  /* 0x001000000610b890 */ /* 0x000fc8000fffe13f */
[----:B------:R-:W-:Y:S02]  /*13e0*/  @!UP3 USHF.L.U32 UR17, UR16, 0xb, URZ ;  /* 0x0000000b1011b899 */ /* 0x000fe4000800063f */
[----:B------:R-:W-:Y:S01]  /*13f0*/  @!UP3 USHF.L.U32 UR16, UR16, 0x1, URZ ;  /* 0x000000011010b899 */ /* 0x000fe2000800063f */
[----:B------:R1:W-:Y:S01]  /*1400*/  STL [R1+0x14], RZ ;  /* 0x000014ff01007387 */ /* 0x0003e20000100800 */
[----:B------:R-:W-:Y:S01]  /*1410*/  VOTEU.ALL UP0, P2 ;  /* 0x00000000003f7886 */ /* 0x000fe20001000000 */
[----:B------:R-:W-:-:S04]  /*1420*/  @!UP3 UIADD3 UR6, -UR6, 0x100000, URZ ;  /* 0x001000000606b890 */ /* 0x000fc8000fffe13f */
[----:B------:R-:W-:Y:S02]  /*1430*/  @!UP3 USHF.L.U32 UR7, UR6, 0xb, URZ ;  /* 0x0000000b0607b899 */ /* 0x000fe4000800063f */
[----:B------:R-:W-:Y:S01]  /*1440*/  @!UP3 USHF.L.U32 UR6, UR6, 0x1, URZ ;  /* 0x000000010606b899 */ /* 0x000fe2000800063f */
[----:B------:R-:W-:Y:S01]  /*1450*/  CS2R R26, SRZ ;  /* 0x00000000001a7805 */ /* 0x000fe2000001ff00 */
[----:B------:R1:W-:Y:S01]  /*1460*/  STL [R1+0x18], RZ ;  /* 0x000018ff01007387 */ /* 0x0003e20000100800 */
[----:B------:R-:W-:Y:S01]  /*1470*/  VOTEU.ALL UP3, P2 ;  /* 0x00000000003f7886 */ /* 0x000fe20001060000 */
[----:B------:R-:W-:Y:S01]  /*1480*/  USHF.L.U32 UR15, UR32, 0x8, URZ ;  /* 0x00000008200f7899 */ /* 0x000fe2000800063f */
[----:B------:R-:W-:Y:S01]  /*1490*/  CS2R R28, SRZ ;  /* 0x00000000001c7805 */ /* 0x000fe2000001ff00 */
[----:B------:R1:W-:Y:S01]  /*14a0*/  STL [R1+0x1c], RZ ;  /* 0x00001cff01007387 */ /* 0x0003e20000100800 */
[----:B------:R-:W-:Y:S01]  /*14b0*/  USHF.L.U32 UR11, UR33, 0x8, URZ ;  /* 0x00000008210b7899 */ /* 0x000fe2000800063f */
[----:B------:R-:W-:-:S02]  /*14c0*/  CS2R R30, SRZ ;  /* 0x00000000001e7805 */ /* 0x000fc4000001ff00 */
[----:B------:R-:W-:Y:S01]  /*14d0*/  CS2R R32, SRZ ;  /* 0x0000000000207805 */ /* 0x000fe2000001ff00 */
[----:B------:R1:W-:Y:S01]  /*14e0*/  STL [R1+0x20], RZ ;  /* 0x000020ff01007387 */ /* 0x0003e20000100800 */
[----:B------:R-:W-:Y:S02]  /*14f0*/  CS2R R34, SRZ ;  /* 0x0000000000227805 */ /* 0x000fe4000001ff00 */
[----:B------:R-:W-:Y:S02]  /*1500*/  CS2R R36, SRZ ;  /* 0x0000000000247805 */ /* 0x000fe4000001ff00 */
[----:B------:R-:W-:Y:S01]  /*1510*/  CS2R R38, SRZ ;  /* 0x0000000000267805 */ /* 0x000fe2000001ff00 */
[----:B------:R1:W-:Y:S01]  /*1520*/  STL [R1+0x24], RZ ;  /* 0x000024ff01007387 */ /* 0x0003e20000100800 */
[----:B------:R-:W-:Y:S02]  /*1530*/  CS2R R40, SRZ ;  /* 0x0000000000287805 */ /* 0x000fe4000001ff00 */
        /* <DEDUP_REMOVED lines=72> */
[----:B------:R-:W-:Y:S01]  /*19c0*/  CS2R R150, SRZ ;  /* 0x0000000000967805 */ /* 0x000fe2000001ff00 */
[----:B------:R1:W-:Y:S04]  /*19d0*/  STL [R1+0x70], RZ ;  /* 0x000070ff01007387 */ /* 0x0003e80000100800 */
        /* <DEDUP_REMOVED lines=16> */
[----:B------:R1:W-:Y:S01]  /*1ae0*/  STL [R1+0xb4], RZ ;  /* 0x0000b4ff01007387 */ /* 0x0003e20000100800 */
[----:B------:R-:W-:Y:S06]  /*1af0*/  BAR.SYNC.DEFER_BLOCKING 0x0 ;  /* 0x0000000000007b1d */ /* 0x000fec0000010000 */
[----:B------:R1:W-:Y:S04]  /*1b00*/  STL [R1+0xb8], RZ ;  /* 0x0000b8ff01007387 */ /* 0x0003e80000100800 */
[----:B------:R1:W-:Y:S04]  /*1b10*/  STL [R1+0xbc], RZ ;  /* 0x0000bcff01007387 */ /* 0x0003e80000100800 */
[----:B------:R1:W-:Y:S04]  /*1b20*/  STL [R1+0xc0], RZ ;  /* 0x0000c0ff01007387 */ /* 0x0003e80000100800 */
[----:B------:R1:W-:Y:S04]  /*1b30*/  STL [R1+0xc4], RZ ;  /* 0x0000c4ff01007387 */ /* 0x0003e80000100800 */
[----:B------:R1:W-:Y:S04]  /*1b40*/  STL [R1+0xc8], RZ ;  /* 0x0000c8ff01007387 */ /* 0x0003e80000100800 */
[----:B------:R-:W2:Y:S02]  /*1b50*/  FENCE.VIEW.ASYNC.S ;  /* 0x00000000000073c6 */ /* 0x000ea40000000000 */
[----:B--2---:R1:W2:Y:S02]  /*1b60*/  @!UP2 SYNCS.EXCH.64 URZ, [UR24+0x20000], UR8 ;  /* 0x02000008183fa5b2 */ /* 0x0042a40008000100 */
        /* <DEDUP_REMOVED lines=20> */
[----:B--2---:R-:W-:Y:S06]  /*1cb0*/  BAR.SYNC.DEFER_BLOCKING 0x0 ;  /* 0x0000000000007b1d */ /* 0x004fec0000010000 */
[----:B------:R1:W-:Y:S04]  /*1cc0*/  STL [R1+0x11c], RZ ;  /* 0x00011cff01007387 */ /* 0x0003e80000100800 */
[----:B------:R1:W-:Y:S04]  /*1cd0*/  STL [R1+0x120], RZ ;  /* 0x000120ff01007387 */ /* 0x0003e80000100800 */
[----:B------:R1:W-:Y:S04]  /*1ce0*/  STL [R1+0x124], RZ ;  /* 0x000124ff01007387 */ /* 0x0003e80000100800 */
[----:B------:R1:W-:Y:S04]  /*1cf0*/  STL [R1+0x128], RZ ;  /* 0x000128ff01007387 */ /* 0x0003e80000100800 */
[----:B------:R1:W-:Y:S01]  /*1d00*/  STL [R1+0x12c], RZ ;  /* 0x00012cff01007387 */ /* 0x0003e20000100800 */
[----:B------:R1:W2:Y:S03]  /*1d10*/  @!UP1 SYNCS.EXCH.64 URZ, [UR24+0x20008], UR12 ;  /* 0x0200080c183f95b2 */ /* 0x0002a60008000100 */
        /* <DEDUP_REMOVED lines=55> */
[----:B------:R1:W-:Y:S01]  /*2090*/  STL [R1+0x1fc], RZ ;  /* 0x0001fcff01007387 */ /* 0x0003e20000100800 */
[----:B------:R-:W-:Y:S05]  /*20a0*/  @!P1 BRA `(.L_x_47) ;  /* 0x00000018009c9947 */ /* 0x000fea0003800000 */
[----:B------:R1:W-:Y:S01]  /*20b0*/  STL [R1], RZ ;  /* 0x000000ff01007387 */ /* 0x0003e20000100800 */
[----:B------:R-:W-:Y:S02]  /*20c0*/  CS2R R24, SRZ ;  /* 0x0000000000187805 */ /* 0x000fe4000001ff00 */
[----:B------:R-:W-:Y:S02]  /*20d0*/  CS2R R26, SRZ ;  /* 0x00000000001a7805 */ /* 0x000fe4000001ff00 */
[----:B------:R-:W-:Y:S01]  /*20e0*/  CS2R R28, SRZ ;  /* 0x00000000001c7805 */ /* 0x000fe2000001ff00 */
[----:B------:R1:W-:Y:S01]  /*20f0*/  STL [R1+0x4], RZ ;  /* 0x000004ff01007387 */ /* 0x0003e20000100800 */
[----:B------:R-:W-:Y:S02]  /*2100*/  CS2R R30, SRZ ;  /* 0x00000000001e7805 */ /* 0x000fe4000001ff00 */
[----:B------:R-:W-:Y:S02]  /*2110*/  CS2R R32, SRZ ;  /* 0x0000000000207805 */ /* 0x000fe4000001ff00 */
[----:B------:R-:W-:Y:S01]  /*2120*/  CS2R R34, SRZ ;  /* 0x0000000000227805 */ /* 0x000fe2000001ff00 */
[----:B------:R1:W-:Y:S01]  /*2130*/  STL [R1+0x8], RZ ;  /* 0x000008ff01007387 */ /* 0x0003e20000100800 */
[----:B------:R-:W-:-:S02]  /*2140*/  CS2R R36, SRZ ;  /* 0x0000000000247805 */ /* 0x000fc4000001ff00 */
        /* <DEDUP_REMOVED lines=75> */
[----:B------:R-:W-:Y:S01]  /*2600*/  CS2R R150, SRZ ;  /* 0x0000000000967805 */ /* 0x000fe2000001ff00 */
[----:B------:R-:W-:Y:S01]  /*2610*/  UMOV UR5, URZ ;  /* 0x0000003f00057c82 */ /* 0x000fe20008000000 */
[----:B------:R-:W-:Y:S01]  /*2620*/  UMOV UR10, URZ ;  /* 0x0000003f000a7c82 */ /* 0x000fe20008000000 */
        /* <DEDUP_REMOVED lines=105> */
[----:B------:R1:W-:Y:S02]  /*2cc0*/  STL [R1+0x1fc], RZ ;  /* 0x0001fcff01007387 */ /* 0x0003e40000100800 */
.L_x_49:
[----:B--2---:R-:W-:Y:S01]  /*2cd0*/  BAR.SYNC.DEFER_BLOCKING 0x0 ;  /* 0x0000000000007b1d */ /* 0x004fe20000010000 */
[----:B------:R-:W-:Y:S01]  /*2ce0*/  ULEA UR18, UR5, UR24, 0x3 ;  /* 0x0000001805127291 */ /* 0x000fe2000f8e183f */
[----:B---3--:R-:W-:Y:S01]  /*2cf0*/  @!P2 IMAD.MOV.U32 R0, RZ, RZ, 0x8000 ;  /* 0x00008000ff00a424 */ /* 0x008fe200078e00ff */
[----:B------:R-:W-:Y:S01]  /*2d00*/  ELECT P0, URZ, PT ;  /* 0x00000000003f782f */ /* 0x000fe20003800000 */
[----:B-1----:R-:W-:-:S03]  /*2d10*/  ULEA UR8, UR5, UR24, 0xe ;  /* 0x0000001805087291 */ /* 0x002fc6000f8e703f */
[----:B------:R-:W-:Y:S02]  /*2d20*/  ISETP.LT.U32.AND P0, PT, R2, 0x20, P0 ;  /* 0x000000200200780c */ /* 0x000fe40000701070 */
[----:B------:R-:W-:Y:S01]  /*2d30*/  ELECT P1, URZ, PT ;  /* 0x00000000003f782f */ /* 0x000fe20003820000 */
[----:B------:R-:W-:-:S03]  /*2d40*/  UIADD3 UR12, UR8, 0x10000, URZ ;  /* 0x00010000080c7890 */ /* 0x000fc6000fffe03f */
[----:B------:R-:W-:Y:S01]  /*2d50*/  ISETP.LT.U32.AND P1, PT, R2, 0x20, P1 ;  /* 0x000000200200780c */ /* 0x000fe20000f21070 */
[----:B------:R-:W-:-:S06]  /*2d60*/  UMOV UR14, UR10 ;  /* 0x0000000a000e7c82 */ /* 0x000fcc0008000000 */
[----:B------:R-:W-:Y:S01]  /*2d70*/  VOTEU.ANY UP0, P0 ;  /* 0x00000000003f7886 */ /* 0x000fe20000000100 */
[----:B------:R-:W-:Y:S01]  /*2d80*/  VOTEU.ANY UP2, P0 ;  /* 0x00000000003f7886 */ /* 0x000fe20000040100 */
[----:B------:R1:W-:Y:S01]  /*2d90*/  @!P2 SYNCS.ARRIVE.TRANS64 RZ, [UR18+0x20000], R0 ;  /* 0x02000000ffffa9a7 */ /* 0x0003e20008000012 */
[----:B------:R2:W-:Y:S06]  /*2da0*/  MEMBAR.ALL.CTA ;  /* 0x0000000000007992 */ /* 0x0005ec0000008000 */
[----:B--2---:R-:W2:Y:S01]  /*2db0*/  FENCE.VIEW.ASYNC.S ;  /* 0x00000000000073c6 */ /* 0x004ea20000000000 */
[----:B------:R-:W-:Y:S01]  /*2dc0*/  @UP0 UIADD3 UR9, UR18, 0x20000, URZ ;  /* 0x0002000012090890 */ /* 0x000fe2000fffe03f */
[----:B------:R-:W-:Y:S01]  /*2dd0*/  @UP0 UMOV UR6, UR26 ;  /* 0x0000001a00060c82 */ /* 0x000fe20008000000 */
[----:B------:R-:W-:Y:S01]  /*2de0*/  @UP0 UMOV UR7, UR27 ;  /* 0x0000001b00070c82 */ /* 0x000fe20008000000 */
[----:B--2---:R-:W-:Y:S01]  /*2df0*/  VOTEU.ANY UP1, P1 ;  /* 0x00000000003f7886 */ /* 0x004fe20000820100 */
[----:B------:R-:W-:Y:S01]  /*2e00*/  VOTEU.ANY UP3, P1 ;  /* 0x00000000003f7886 */ /* 0x000fe20000860100 */
[----:B-1----:R-:W-:-:S03]  /*2e10*/  IMAD.U32 R0, RZ, RZ, UR4 ;  /* 0x00000004ff007e24 */ /* 0x002fc6000f8e00ff */
[----:B------:R-:W-:Y:S01]  /*2e20*/  @UP1 UIADD3 UR13, UR18, 0x20000, URZ ;  /* 0x00020000120d1890 */ /* 0x000fe2000fffe03f */
[----:B------:R-:W-:Y:S01]  /*2e30*/  @UP1 UMOV UR16, UR28 ;  /* 0x0000001c00101c82 */ /* 0x000fe20008000000 */
[----:B------:R-:W-:Y:S01]  /*2e40*/  @UP1 UMOV UR17, UR29 ;  /* 0x0000001d00111c82 */ /* 0x000fe20008000000 */
[----:B------:R-:W-:Y:S01]  /*2e50*/  SHF.L.U32 R0, R0, 0x1f, RZ ;  /* 0x0000001f00007819 */ /* 0x000fe200000006ff */
[----:B------:R-:W-:Y:S06]  /*2e60*/  BAR.SYNC.DEFER_BLOCKING 0x0 ;  /* 0x0000000000007b1d */ /* 0x000fec0000010000 */
[----:B------:R1:W-:Y:S02]  /*2e70*/  @UP2 UTMALDG.2D [UR8], [UR6] ;  /* 0x00000008060025b4 */ /* 0x0003e40008008000 */
[----:B------:R-:W-:Y:S06]  /*2e80*/  BAR.SYNC.DEFER_BLOCKING 0x0 ;  /* 0x0000000000007b1d */ /* 0x000fec0000010000 */
[----:B------:R1:W-:Y:S02]  /*2e90*/  @UP3 UTMALDG.2D [UR12], [UR16] ;  /* 0x0000000c100035b4 */ /* 0x0003e40008008000 */
[----:B------:R-:W-:Y:S06]  /*2ea0*/  BAR.SYNC.DEFER_BLOCKING 0x0 ;  /* 0x0000000000007b1d */ /* 0x000fec0000010000 */
[----:B------:R-:W2:Y:S02]  /*2eb0*/  SYNCS.PHASECHK.TRANS64.TRYWAIT P0, [UR18+0x20000], R0 ;  /* 0x02000000ff0075a7 */ /* 0x000ea40008000152 */
[----:B-12---:R-:W-:Y:S05]  /*2ec0*/  @!P0 BRA `(.L_x_48) ;  /* 0x00000020005c8947 */ /* 0x006fea0003800000 */
.L_x_50:
[----:B------:R-:W-:Y:S01]  /*2ed0*/  STL.64 [R1+0x268], R150 ;  /* 0x0002689601007387 */ /* 0x000fe20000100a00 */
[----:B------:R-:W-:Y:S01]  /*2ee0*/  USHF.L.U32 UR6, UR25, 0x6, URZ ;  /* 0x0000000619067899 */ /* 0x000fe2000800063f */
[----:B------:R-:W1:Y:S02]  /*2ef0*/  LDC R0, c[0x0][0x230] ;  /* 0x00008c00ff007b82 */ /* 0x000e640000000800 */
[----:B------:R-:W-:Y:S04]  /*2f00*/  STL.64 [R1+0x260], R148 ;  /* 0x0002609401007387 */ /* 0x000fe80000100a00 */
        /* <DEDUP_REMOVED lines=11> */
[----:B------:R2:W-:Y:S04]  /*2fc0*/  STL.64 [R1+0x200], R124 ;  /* 0x0002007c01007387 */ /* 0x0005e80000100a00 */
[----:B--2---:R-:W2:Y:S04]  /*2fd0*/  LDL.LU.64 R124, [R1] ;  /* 0x00000000017c7983 */ /* 0x004ea80000300a00 */
[----:B------:R-:W2:Y:S04]  /*2fe0*/  LDL.LU.64 R126, [R1+0x8] ;  /* 0x00000800017e7983 */ /* 0x000ea80000300a00 */
        /* <DEDUP_REMOVED lines=61> */
[----:B------:R-:W2:Y:S01]  /*33c0*/  LDL.LU.64 R250, [R1+0x1f8] ;  /* 0x0001f80001fa7983 */ /* 0x000ea20000300a00 */
[----:B------:R-:W-:-:S02]  /*33d0*/  ULOP3.LUT UR6, UR6, 0x100, URZ, 0xc0, !UPT ;  /* 0x0000010006067892 */ /* 0x000fc4000f8ec03f */
[----:B------:R-:W-:Y:S02]  /*33e0*/  USHF.R.U32.HI UR7, URZ, 0x4, UR12 ;  /* 0x000000043f077899 */ /* 0x000fe4000801160c */
[----:B------:R-:W-:Y:S02]  /*33f0*/  ULEA.HI UR8, UR8, UR6, URZ, 0x1c ;  /* 0x0000000608087291 */ /* 0x000fe4000f8fe03f */
[----:B------:R-:W-:Y:S02]  /*3400*/  USGXT.U32 UR6, UR7, 0xe ;  /* 0x0000000e0706789a */ /* 0x000fe40008000000 */
[----:B------:R-:W-:Y:S01]  /*3410*/  ULOP3.LUT UR16, UR8, 0x3fff, URZ, 0xc0, !UPT ;  /* 0x00003fff08107892 */ /* 0x000fe2000f8ec03f */
[----:B------:R-:W-:Y:S01]  /*3420*/  UMOV UR19, 0x80000020 ;  /* 0x8000002000137882 */ /* 0x000fe20000000000 */
[----:B------:R-:W-:Y:S02]  /*3430*/  UMOV UR17, 0x80000020 ;  /* 0x8000002000117882 */ /* 0x000fe40000000000 */
[----:B------:R-:W-:Y:S01]  /*3440*/  UIADD3 UR20, UP0, UR16, 0x2, URZ ;  /* 0x0000000210147890 */ /* 0x000fe2000ff1e03f */
[----:B------:R-:W-:Y:S01]  /*3450*/  UMOV UR18, UR6 ;  /* 0x0000000600127c82 */ /* 0x000fe20008000000 */
[----:B------:R-:W-:Y:S01]  /*3460*/  UMOV UR8, URZ ;  /* 0x0000003f00087c82 */ /* 0x000fe20008000000 */
[----:B------:R-:W-:Y:S01]  /*3470*/  UMOV UR22, 0xfffffffe ;  /* 0xfffffffe00167882 */ /* 0x000fe20000000000 */
[----:B------:R-:W-:Y:S01]  /*3480*/  UMOV UR23, 0x7fffffdf ;  /* 0x7fffffdf00177882 */ /* 0x000fe20000000000 */
[----:B------:R-:W-:Y:S01]  /*3490*/  UMOV UR7, URZ ;  /* 0x0000003f00077c82 */ /* 0x000fe20008000000 */
[----:B------:R-:W-:-:S02]  /*34a0*/  UIADD3.X UR21, UR8, -0x7fffffe0, URZ, UP0, !UPT ;  /* 0x8000002008157890 */ /* 0x000fc400087fe43f */
[----:B------:R-:W-:Y:S01]  /*34b0*/  UIADD3.64 UR22, UR6, -UR22, URZ ;  /* 0x8000001606167297 */ /* 0x000fe2000fffe03f */
[----:B--2---:R-:W-:-:S06]  /*34c0*/  WARPGROUP.ARRIVE ;  /* 0x00000000000079c5 */ /* 0x004fcc0000000000 */
[----:B------:R-:W-:Y:S03]  /*34d0*/  HGMMA.64x256x16.F32 R124, gdesc[UR16], R124, gsb0 ;  /* 0x03e00000107c79f0 */ /* 0x000fe6000800087c */
[----:B------:R-:W-:Y:S02]  /*34e0*/  WARPGROUP.DEPBAR.LE gsb0, 0x0 ;  /* 0x00008000000079c5 */ /* 0x000fe40000010000 */
[----:B------:R-:W-:-:S15]  /*34f0*/  WARPGROUP.ARRIVE ;  /* 0x00000000000079c5 */ /* 0x000fde0000000000 */
[----:B------:R-:W-:-:S08]  /*3500*/  NOP ;  /* 0x0000000000007918 */ /* 0x000fd00000000000 */
[----:B------:R-:W-:Y:S03]  /*3510*/  HGMMA.64x256x16.F32 R124, gdesc[UR20], R124, gsb0 ;  /* 0x03e00000147c79f0 */ /* 0x000fe6000800087c */
[----:B------:R-:W-:Y:S02]  /*3520*/  WARPGROUP.DEPBAR.LE gsb0, 0x0 ;  /* 0x00008000000079c5 */ /* 0x000fe40000010000 */
[----:B------:R-:W-:Y:S04]  /*3530*/  STL.64 [R1], R124 ;  /* 0x0000007c01007387 */ /* 0x000fe80000100a00 */
        /* <DEDUP_REMOVED lines=63> */
[----:B--2---:R-:W2:Y:S04]  /*3930*/  LDL.LU.64 R150, [R1+0x268] ;  /* 0x0002680001967983 */ /* 0x004ea80000300a00 */
        /* <DEDUP_REMOVED lines=13> */
[----:B------:R-:W-:-:S02]  /*3a10*/  UIADD3.64 UR16, UR20, 0x1fe, URZ ;  /* 0x000001fe14107897 */ /* 0x000fc4000fffe03f */
[----:B------:R-:W-:Y:S02]  /*3a20*/  UIADD3.64 UR20, UR20, 0x200, URZ ;  /* 0x0000020014147897 */ /* 0x000fe4000fffe03f */
[----:B------:R-:W-:Y:S02]  /*3a30*/  UIADD3 UR10, UR10, 0x20, URZ ;  /* 0x000000200a0a7890 */ /* 0x000fe4000fffe03f */
[----:B------:R-:W-:-:S04]  /*3a40*/  UIADD3 UR5, UR5, 0x1, URZ ;  /* 0x0000000105057890 */ /* 0x000fc8000fffe03f */
[----:B-1----:R-:W-:Y:S01]  /*3a50*/  ISETP.LE.AND P0, PT, R0, UR10, PT ;  /* 0x0000000a00007c0c */ /* 0x002fe2000bf03270 */
[----:B------:R-:W-:-:S04]  /*3a60*/  UISETP.NE.U32.AND UP0, UPT, UR5, 0x4, UPT ;  /* 0x000000040500788c */ /* 0x000fc8000bf05070 */
[----:B------:R-:W-:Y:S02]  /*3a70*/  USEL UR6, URZ, 0x1, UP0 ;  /* 0x000000013f067887 */ /* 0x000fe40008000000 */
[----:B------:R-:W-:Y:S02]  /*3a80*/  USEL UR5, UR5, URZ, UP0 ;  /* 0x0000003f05057287 */ /* 0x000fe40008000000 */
[----:B------:R-:W-:Y:S01]  /*3a90*/  ULOP3.LUT UR4, UR4, UR6, URZ, 0x3c, !UPT ;  /* 0x0000000604047292 */ /* 0x000fe2000f8e3c3f */
[----:B--2---:R-:W-:-:S06]  /*3aa0*/  WARPGROUP.ARRIVE ;  /* 0x00000000000079c5 */ /* 0x004fcc0000000000 */
[----:B------:R-:W-:Y:S03]  /*3ab0*/  HGMMA.64x256x16.F32 R24, gdesc[UR16], R24, gsb0 ;  /* 0x03e00000101879f0 */ /* 0x000fe60008000818 */
[----:B------:R-:W-:Y:S02]  /*3ac0*/  WARPGROUP.DEPBAR.LE gsb0, 0x0 ;  /* 0x00008000000079c5 */ /* 0x000fe40000010000 */
[----:B------:R-:W-:-:S15]  /*3ad0*/  WARPGROUP.ARRIVE ;  /* 0x00000000000079c5 */ /* 0x000fde0000000000 */
[----:B------:R-:W-:-:S08]  /*3ae0*/  NOP ;  /* 0x0000000000007918 */ /* 0x000fd00000000000 */
[----:B------:R-:W-:Y:S03]  /*3af0*/  HGMMA.64x256x16.F32 R24, gdesc[UR20], R24, gsb0 ;  /* 0x03e00000141879f0 */ /* 0x000fe60008000818 */
[----:B------:R-:W-:Y:S02]  /*3b00*/  WARPGROUP.DEPBAR.LE gsb0, 0x0 ;  /* 0x00008000000079c5 */ /* 0x000fe40000010000 */
[----:B---3--:R-:W-:Y:S05]  /*3b10*/  @!P0 BRA `(.L_x_49) ;  /* 0xfffffff0006c8947 */ /* 0x008fea000383ffff */
.L_x_47:
[----:B------:R5:W-:Y:S04]  /*3b20*/  STL [R1+0x20c], R148 ;  /* 0x00020c9401007387 */ /* 0x000be80000100800 */
[----:B------:R-:W3:Y:S01]  /*3b30*/  LDL.LU R8, [R1] ;  /* 0x0000000001087983 */ /* 0x000ee20000300800 */
[----:B--2---:R-:W-:Y:S06]  /*3b40*/  BAR.SYNC.DEFER_BLOCKING 0x0 ;  /* 0x0000000000007b1d */ /* 0x004fec0000010000 */
[----:B-----5:R-:W2:Y:S04]  /*3b50*/  LDL.LU R148, [R1+0x4] ;  /* 0x0000040001947983 */ /* 0x020ea80000300800 */
[----:B------:R5:W-:Y:S04]  /*3b60*/  STL [R1+0x208], R149 ;  /* 0x0002089501007387 */ /* 0x000be80000100800 */
[----:B-----5:R-:W5:Y:S01]  /*3b70*/  LDL.LU R149, [R1+0xc] ;  /* 0x00000c0001957983 */ /* 0x020f620000300800 */
[----:B------:R-:W4:Y:S03]  /*3b80*/  @!P2 SYNCS.CCTL.IV [UR24+0x20000] ;  /* 0x02000000ff00a9b1 */ /* 0x000f260008000018 */
[----:B------:R-:W5:Y:S04]  /*3b90*/  LDL.LU R9, [R1+0x8] ;  /* 0x0000080001097983 */ /* 0x000f680000300800 */
[----:B------:R1:W-:Y:S01]  /*3ba0*/  STL [R1+0x204], R150 ;  /* 0x0002049601007387 */ /* 0x0003e20000100800 */
[----:B----4-:R-:W-:Y:S06]  /*3bb0*/  BAR.SYNC.DEFER_BLOCKING 0x0 ;  /* 0x0000000000007b1d */ /* 0x010fec0000010000 */
[----:B-1----:R-:W4:Y:S04]  /*3bc0*/  LDL.LU R150, [R1+0x14] ;  /* 0x0000140001967983 */ /* 0x002f280000300800 */
[----:B------:R-:W4:Y:S04]  /*3bd0*/  LDL.LU R10, [R1+0x10] ;  /* 0x00001000010a7983 */ /* 0x000f280000300800 */
[----:B------:R1:W-:Y:S01]  /*3be0*/  STL [R1+0x200], R151 ;  /* 0x0002009701007387 */ /* 0x0003e20000100800 */
[----:B------:R-:W1:Y:S02]  /*3bf0*/  @!P2 SYNCS.CCTL.IV [UR24+0x20008] ;  /* 0x02000800ff00a9b1 */ /* 0x000e640008000018 */
[----:B-1----:R-:W-:Y:S06]  /*3c00*/  BAR.SYNC.DEFER_BLOCKING 0x0 ;  /* 0x0000000000007b1d */ /* 0x002fec0000010000 */
[----:B------:R-:W4:Y:S04]  /*3c10*/  LDL.LU R151, [R1+0x1c] ;  /* 0x00001c0001977983 */ /* 0x000f280000300800 */
[----:B------:R-:W4:Y:S04]  /*3c20*/  LDL.LU R11, [R1+0x18] ;  /* 0x00001800010b7983 */ /* 0x000f280000300800 */
[----:B------:R-:W4:Y:S04]  /*3c30*/  LDL.LU R3, [R1+0x24] ;  /* 0x0000240001037983 */ /* 0x000f280000300800 */
[----:B------:R-:W4:Y:S04]  /*3c40*/  LDL.LU R4, [R1+0x20] ;  /* 0x0000200001047983 */ /* 0x000f280000300800 */
[----:B------:R-:W4:Y:S01]  /*3c50*/  LDL.LU R2, [R1+0x2c] ;  /* 0x00002c0001027983 */ /* 0x000f220000300800 */
[----:B------:R-:W1:Y:S03]  /*3c60*/  @!P2 SYNCS.CCTL.IV [UR24+0x20010] ;  /* 0x02001000ff00a9b1 */ /* 0x000e660008000018 */
[----:B------:R-:W4:Y:S04]  /*3c70*/  LDL.LU R5, [R1+0x28] ;  /* 0x0000280001057983 */ /* 0x000f280000300800 */
        /* <DEDUP_REMOVED lines=105> */
[----:B---3--:R-:W3:Y:S04]  /*4310*/  LDL.LU R0, [R1+0x1d0] ;  /* 0x0001d00001007983 */ /* 0x008ee80000300800 */
[----:B------:R-:W3:Y:S04]  /*4320*/  LDL.LU R200, [R1+0x1dc] ;  /* 0x0001dc0001c87983 */ /* 0x000ee80000300800 */
[----:B------:R-:W3:Y:S04]  /*4330*/  LDL.LU R191, [R1+0x1d8] ;  /* 0x0001d80001bf7983 */ /* 0x000ee80000300800 */
[----:B------:R-:W3:Y:S04]  /*4340*/  LDL.LU R197, [R1+0x1e4] ;  /* 0x0001e40001c57983 */ /* 0x000ee80000300800 */
[----:B------:R-:W3:Y:S04]  /*4350*/  LDL.LU R192, [R1+0x1e0] ;  /* 0x0001e00001c07983 */ /* 0x000ee80000300800 */
[----:B------:R-:W3:Y:S04]  /*4360*/  LDL.LU R199, [R1+0x1ec] ;  /* 0x0001ec0001c77983 */ /* 0x000ee80000300800 */
[----:B------:R-:W3:Y:S01]  /*4370*/  LDL.LU R193, [R1+0x1e8] ;  /* 0x0001e80001c17983 */ /* 0x000ee20000300800 */
[----:B--2---:R-:W-:-:S03]  /*4380*/  F2FP.F16.F32.PACK_AB R8, R148, R8 ;  /* 0x000000089408723e */ /* 0x004fc600000000ff */
[----:B------:R-:W2:Y:S01]  /*4390*/  LDL.LU R198, [R1+0x1f4] ;  /* 0x0001f40001c67983 */ /* 0x000ea20000300800 */
[----:B-----5:R-:W-:-:S03]  /*43a0*/  F2FP.F16.F32.PACK_AB R9, R149, R9 ;  /* 0x000000099509723e */ /* 0x020fc600000000ff */
[----:B------:R-:W2:Y:S01]  /*43b0*/  LDL.LU R194, [R1+0x1f0] ;  /* 0x0001f00001c27983 */ /* 0x000ea20000300800 */
[----:B----4-:R-:W-:-:S03]  /*43c0*/  F2FP.F16.F32.PACK_AB R10, R150, R10 ;  /* 0x0000000a960a723e */ /* 0x010fc600000000ff */
[----:B------:R-:W4:Y:S01]  /*43d0*/  LDL.LU R196, [R1+0x1fc] ;  /* 0x0001fc0001c47983 */ /* 0x000f220000300800 */
[----:B------:R-:W-:-:S03]  /*43e0*/  F2FP.F16.F32.PACK_AB R11, R151, R11 ;  /* 0x0000000b970b723e */ /* 0x000fc600000000ff */
[----:B------:R-:W4:Y:S04]  /*43f0*/  LDL.LU R195, [R1+0x1f8] ;  /* 0x0001f80001c37983 */ /* 0x000f280000300800 */
[----:B------:R-:W5:Y:S04]  /*4400*/  LDL.LU R148, [R1+0x20c] ;  /* 0x00020c0001947983 */ /* 0x000f680000300800 */
[----:B------:R-:W5:Y:S04]  /*4410*/  LDL.LU R149, [R1+0x208] ;  /* 0x0002080001957983 */ /* 0x000f680000300800 */
[----:B------:R-:W5:Y:S04]  /*4420*/  LDL.LU R150, [R1+0x204] ;  /* 0x0002040001967983 */ /* 0x000f680000300800 */
[----:B------:R-:W5:Y:S01]  /*4430*/  LDL.LU R151, [R1+0x200] ;  /* 0x0002000001977983 */ /* 0x000f620000300800 */
[----:B------:R-:W-:-:S02]  /*4440*/  F2FP.F16.F32.PACK_AB R4, R3, R4 ;  /* 0x000000040304723e */ /* 0x000fc400000000ff */
[----:B------:R-:W-:Y:S02]  /*4450*/  ELECT P0, URZ, PT ;  /* 0x00000000003f782f */ /* 0x000fe40003800000 */
[----:B------:R-:W-:Y:S01]  /*4460*/  F2FP.F16.F32.PACK_AB R5, R2, R5 ;  /* 0x000000050205723e */ /* 0x000fe200000000ff */
[----:B------:R-:W1:Y:S01]  /*4470*/  S2R R3, SR_TID.X ;  /* 0x0000000000037919 */ /* 0x000e620000002100 */
[----:B------:R-:W-:Y:S01]  /*4480*/  F2FP.F16.F32.PACK_AB R20, R242, R20 ;  /* 0x00000014f214723e */ /* 0x000fe200000000ff */
[----:B------:R-:W-:Y:S01]  /*4490*/  ULOP3.LUT UR25, UR25, 0x3, URZ, 0xc0, !UPT ;  /* 0x0000000319197892 */ /* 0x000fe2000f8ec03f */
[----:B------:R-:W-:Y:S01]  /*44a0*/  F2FP.F16.F32.PACK_AB R21, R241, R21 ;  /* 0x00000015f115723e */ /* 0x000fe200000000ff */
[----:B-1----:R-:W-:Y:S01]  /*44b0*/  BAR.SYNC.DEFER_BLOCKING 0x0 ;  /* 0x0000000000007b1d */ /* 0x002fe20000010000 */
[----:B------:R-:W-:Y:S01]  /*44c0*/  F2FP.F16.F32.PACK_AB R22, R240, R22 ;  /* 0x00000016f016723e */ /* 0x000fe200000000ff */
[----:B------:R-:W-:Y:S01]  /*44d0*/  ULEA UR9, UR25, UR15, 0x6 ;  /* 0x0000000f19097291 */ /* 0x000fe2000f8e303f */
[----:B------:R-:W-:Y:S01]  /*44e0*/  F2FP.F16.F32.PACK_AB R23, R239, R23 ;  /* 0x00000017ef17723e */ /* 0x000fe200000000ff */
[----:B------:R-:W-:Y:S01]  /*44f0*/  ULEA UR8, UR25, UR24, 0xf ;  /* 0x0000001819087291 */ /* 0x000fe2000f8e783f */
[----:B------:R-:W-:Y:S01]  /*4500*/  F2FP.F16.F32.PACK_AB R24, R25, R24 ;  /* 0x000000181918723e */ /* 0x000fe200000000ff */
[----:B------:R-:W-:Y:S01]  /*4510*/  UMOV UR10, UR11 ;  /* 0x0000000b000a7c82 */ /* 0x000fe20008000000 */
[----:B------:R-:W-:-:S02]  /*4520*/  F2FP.F16.F32.PACK_AB R25, R27, R26 ;  /* 0x0000001a1b19723e */ /* 0x000fc400000000ff */
[----:B------:R-:W-:Y:S02]  /*4530*/  F2FP.F16.F32.PACK_AB R56, R57, R56 ;  /* 0x000000383938723e */ /* 0x000fe400000000ff */
[----:B------:R-:W-:Y:S02]  /*4540*/  F2FP.F16.F32.PACK_AB R26, R29, R28 ;  /* 0x0000001c1d1a723e */ /* 0x000fe400000000ff */
[----:B------:R-:W-:Y:S02]  /*4550*/  F2FP.F16.F32.PACK_AB R27, R31, R30 ;  /* 0x0000001e1f1b723e */ /* 0x000fe400000000ff */
[----:B------:R-:W-:Y:S02]  /*4560*/  F2FP.F16.F32.PACK_AB R57, R59, R58 ;  /* 0x0000003a3b39723e */ /* 0x000fe400000000ff */
[----:B------:R-:W-:Y:S02]  /*4570*/  F2FP.F16.F32.PACK_AB R88, R89, R88 ;  /* 0x000000585958723e */ /* 0x000fe400000000ff */
[----:B------:R-:W-:-:S02]  /*4580*/  F2FP.F16.F32.PACK_AB R58, R61, R60 ;  /* 0x0000003c3d3a723e */ /* 0x000fc400000000ff */
[----:B------:R-:W-:Y:S02]  /*4590*/  F2FP.F16.F32.PACK_AB R59, R63, R62 ;  /* 0x0000003e3f3b723e */ /* 0x000fe400000000ff */
[----:B------:R-:W-:Y:S01]  /*45a0*/  F2FP.F16.F32.PACK_AB R89, R91, R90 ;  /* 0x0000005a5b59723e */ /* 0x000fe200000000ff */
[----:B------:R-:W1:Y:S01]  /*45b0*/  @!P2 SYNCS.CCTL.IV [UR24+0x20018] ;  /* 0x02001800ff00a9b1 */ /* 0x000e620008000018 */
[----:B------:R-:W-:Y:S02]  /*45c0*/  F2FP.F16.F32.PACK_AB R120, R121, R120 ;  /* 0x000000787978723e */ /* 0x000fe400000000ff */
[----:B------:R-:W-:Y:S02]  /*45d0*/  F2FP.F16.F32.PACK_AB R90, R93, R92 ;  /* 0x0000005c5d5a723e */ /* 0x000fe400000000ff */
[----:B------:R-:W-:Y:S02]  /*45e0*/  LOP3.LUT R2, R3, 0xff, RZ, 0xc0, !PT ;  /* 0x000000ff03027812 */ /* 0x000fe400078ec0ff */
[----:B------:R-:W-:-:S02]  /*45f0*/  F2FP.F16.F32.PACK_AB R164, R226, R164 ;  /* 0x000000a4e2a4723e */ /* 0x000fc400000000ff */
[----:B------:R-:W-:Y:S02]  /*4600*/  ISETP.LT.U32.AND P0, PT, R2, 0x80, P0 ;  /* 0x000000800200780c */ /* 0x000fe40000701070 */
[----:B------:R-:W-:Y:S02]  /*4610*/  F2FP.F16.F32.PACK_AB R91, R95, R94 ;  /* 0x0000005e5f5b723e */ /* 0x000fe400000000ff */
[----:B------:R-:W-:Y:S02]  /*4620*/  F2FP.F16.F32.PACK_AB R165, R225, R165 ;  /* 0x000000a5e1a5723e */ /* 0x000fe400000000ff */
[----:B------:R-:W-:Y:S02]  /*4630*/  F2FP.F16.F32.PACK_AB R121, R123, R122 ;  /* 0x0000007a7b79723e */ /* 0x000fe400000000ff */
[----:B------:R-:W-:Y:S02]  /*4640*/  F2FP.F16.F32.PACK_AB R122, R125, R124 ;  /* 0x0000007c7d7a723e */ /* 0x000fe400000000ff */
[----:B------:R-:W-:-:S02]  /*4650*/  F2FP.F16.F32.PACK_AB R123, R127, R126 ;  /* 0x0000007e7f7b723e */ /* 0x000fc400000000ff */
[----:B------:R-:W-:Y:S01]  /*4660*/  F2FP.F16.F32.PACK_AB R166, R224, R166 ;  /* 0x000000a6e0a6723e */ /* 0x000fe200000000ff */
[----:B------:R-:W-:Y:S01]  /*4670*/  VOTEU.ANY UP0, P0 ;  /* 0x00000000003f7886 */ /* 0x000fe20000000100 */
[----:B------:R-:W-:Y:S01]  /*4680*/  F2FP.F16.F32.PACK_AB R6, R252, R6 ;  /* 0x00000006fc06723e */ /* 0x000fe200000000ff */
[----:B------:R-:W-:Y:S01]  /*4690*/  VOTEU.ANY UP1, P0 ;  /* 0x00000000003f7886 */ /* 0x000fe20000020100 */
[----:B------:R-:W-:Y:S02]  /*46a0*/  F2FP.F16.F32.PACK_AB R7, R251, R7 ;  /* 0x00000007fb07723e */ /* 0x000fe400000000ff */
[----:B------:R-:W-:Y:S01]  /*46b0*/  F2FP.F16.F32.PACK_AB R152, R238, R152 ;  /* 0x00000098ee98723e */ /* 0x000fe200000000ff */
[----:B------:R-:W-:Y:S01]  /*46c0*/  @UP0 UMOV UR6, UR30 ;  /* 0x0000001e00060c82 */ /* 0x000fe20008000000 */
[----:B------:R-:W-:Y:S01]  /*46d0*/  F2FP.F16.F32.PACK_AB R167, R223, R167 ;  /* 0x000000a7dfa7723e */ /* 0x000fe200000000ff */
[----:B------:R-:W-:Y:S01]  /*46e0*/  @UP0 UMOV UR7, UR31 ;  /* 0x0000001f00070c82 */ /* 0x000fe20008000000 */
        /* <DEDUP_REMOVED lines=87> */
[----:B---3--:R-:W-:Y:S01]  /*4c60*/  F2FP.F16.F32.PACK_AB R190, R190, R0 ;  /* 0x00000000bebe723e */ /* 0x008fe200000000ff */
[----:B------:R-:W-:-:S05]  /*4c70*/  IMAD.SHL.U32 R0, R3, 0x80, RZ ;  /* 0x0000008003007824 */ /* 0x000fca00078e00ff */
[----:B------:R-:W-:Y:S02]  /*4c80*/  LOP3.LUT R0, R0, 0x780, RZ, 0xc0, !PT ;  /* 0x0000078000007812 */ /* 0x000fe400078ec0ff */
[----:B------:R-:W-:Y:S02]  /*4c90*/  F2FP.F16.F32.PACK_AB R191, R200, R191 ;  /* 0x000000bfc8bf723e */ /* 0x000fe400000000ff */
[----:B------:R-:W-:Y:S01]  /*4ca0*/  F2FP.F16.F32.PACK_AB R192, R197, R192 ;  /* 0x000000c0c5c0723e */ /* 0x000fe200000000ff */
[----:B------:R-:W-:-:S05]  /*4cb0*/  IMAD.SHL.U32 R197, R3, 0x10, RZ ;  /* 0x0000001003c57824 */ /* 0x000fca00078e00ff */
[----:B------:R-:W-:Y:S02]  /*4cc0*/  LOP3.LUT R0, R0, 0x70, R197, 0xf8, !PT ;  /* 0x0000007000007812 */ /* 0x000fe400078ef8c5 */
[----:B------:R-:W-:Y:S02]  /*4cd0*/  F2FP.F16.F32.PACK_AB R193, R199, R193 ;  /* 0x000000c1c7c1723e */ /* 0x000fe400000000ff */
[----:B------:R-:W-:Y:S01]  /*4ce0*/  LOP3.LUT R0, R0, 0x10, R3, 0x78, !PT ;  /* 0x0000001000007812 */ /* 0x000fe200078e7803 */
[----:B------:R-:W-:-:S05]  /*4cf0*/  IMAD.SHL.U32 R3, R3, 0x40, RZ ;  /* 0x0000004003037824 */ /* 0x000fca00078e00ff */
[----:B------:R-:W-:Y:S02]  /*4d00*/  LOP3.LUT R0, R0, 0x3800, R3, 0xf8, !PT ;  /* 0x0000380000007812 */ /* 0x000fe400078ef803 */
[----:B--2---:R-:W-:Y:S02]  /*4d10*/  F2FP.F16.F32.PACK_AB R194, R198, R194 ;  /* 0x000000c2c6c2723e */ /* 0x004fe400000000ff */
[C---:B------:R-:W-:Y:S01]  /*4d20*/  LOP3.LUT R3, R0.reuse, 0x20, RZ, 0x3c, !PT ;  /* 0x0000002000037812 */ /* 0x040fe200078e3cff */
[----:B------:R-:W-:Y:S01]  /*4d30*/  VIADD R2, R0, UR24 ;  /* 0x0000001800027c36 */ /* 0x000fe20008000000 */
[----:B----4-:R-:W-:-:S03]  /*4d40*/  F2FP.F16.F32.PACK_AB R195, R196, R195 ;  /* 0x000000c3c4c3723e */ /* 0x010fc600000000ff */
[----:B------:R-:W-:Y:S01]  /*4d50*/  VIADD R3, R3, UR24 ;  /* 0x0000001803037c36 */ /* 0x000fe20008000000 */
[----:B-1----:R1:W-:Y:S04]  /*4d60*/  STSM.16.M88.4 [R2], R8 ;  /* 0x0000000802007844 */ /* 0x0023e80000000200 */
[----:B------:R-:W-:Y:S01]  /*4d70*/  STSM.16.M88.4 [R2+0x8000], R20 ;  /* 0x0080001402007844 */ /* 0x000fe20000000200 */
[----:B-----5:R-:W-:-:S03]  /*4d80*/  F2FP.F16.F32.PACK_AB R146, R149, R148 ;  /* 0x000000949592723e */ /* 0x020fc600000000ff */
[----:B------:R-:W-:Y:S04]  /*4d90*/  STSM.16.M88.4 [R2+0x10000], R164 ;  /* 0x010000a402007844 */ /* 0x000fe80000000200 */
[----:B------:R-:W-:Y:S01]  /*4da0*/  STSM.16.M88.4 [R2+0x18000], R180 ;  /* 0x018000b402007844 */ /* 0x000fe20000000200 */
[----:B------:R-:W-:-:S03]  /*4db0*/  F2FP.F16.F32.PACK_AB R147, R151, R150 ;  /* 0x000000969793723e */ /* 0x000fc600000000ff */
[----:B------:R-:W-:Y:S01]  /*4dc0*/  STSM.16.M88.4 [R2+0x4000], R24 ;  /* 0x0040001802007844 */ /* 0x000fe20000000200 */
[C---:B-1----:R-:W-:Y:S02]  /*4dd0*/  LOP3.LUT R8, R0.reuse, 0x40, RZ, 0x3c, !PT ;  /* 0x0000004000087812 */ /* 0x042fe400078e3cff */
[----:B------:R-:W-:Y:S01]  /*4de0*/  LOP3.LUT R0, R0, 0x60, RZ, 0x3c, !PT ;  /* 0x0000006000007812 */ /* 0x000fe200078e3cff */
[----:B------:R-:W-:Y:S02]  /*4df0*/  STSM.16.M88.4 [R2+0xc000], R56 ;  /* 0x00c0003802007844 */ /* 0x000fe40000000200 */
[----:B------:R-:W-:Y:S02]  /*4e00*/  VIADD R8, R8, UR24 ;  /* 0x0000001808087c36 */ /* 0x000fe40008000000 */
[----:B------:R-:W-:Y:S01]  /*4e10*/  STSM.16.M88.4 [R2+0x14000], R88 ;  /* 0x0140005802007844 */ /* 0x000fe20000000200 */
[----:B------:R-:W-:-:S03]  /*4e20*/  VIADD R0, R0, UR24 ;  /* 0x0000001800007c36 */ /* 0x000fc60008000000 */
[----:B------:R-:W-:Y:S04]  /*4e30*/  STSM.16.M88.4 [R2+0x1c000], R120 ;  /* 0x01c0007802007844 */ /* 0x000fe80000000200 */
[----:B------:R-:W-:Y:S04]  /*4e40*/  STSM.16.M88.4 [R3], R4 ;  /* 0x0000000403007844 */ /* 0x000fe80000000200 */
[----:B------:R-:W-:Y:S04]  /*4e50*/  STSM.16.M88.4 [R3+0x8000], R152 ;  /* 0x0080009803007844 */ /* 0x000fe80000000200 */
[----:B------:R-:W-:Y:S04]  /*4e60*/  STSM.16.M88.4 [R3+0x10000], R168 ;  /* 0x010000a803007844 */ /* 0x000fe80000000200 */
[----:B------:R-:W-:Y:S04]  /*4e70*/  STSM.16.M88.4 [R3+0x18000], R184 ;  /* 0x018000b803007844 */ /* 0x000fe80000000200 */
[----:B------:R-:W-:Y:S04]  /*4e80*/  STSM.16.M88.4 [R3+0x4000], R32 ;  /* 0x0040002003007844 */ /* 0x000fe80000000200 */
[----:B------:R-:W-:Y:S04]  /*4e90*/  STSM.16.M88.4 [R3+0xc000], R64 ;  /* 0x00c0004003007844 */ /* 0x000fe80000000200 */
[----:B------:R-:W-:Y:S04]  /*4ea0*/  STSM.16.M88.4 [R3+0x14000], R96 ;  /* 0x0140006003007844 */ /* 0x000fe80000000200 */
        /* <DEDUP_REMOVED lines=16> */
[----:B------:R-:W-:Y:S01]  /*4fb0*/  STSM.16.M88.4 [R0+0x1c000], R144 ;  /* 0x01c0009000007844 */ /* 0x000fe20000000200 */
[----:B------:R1:W-:Y:S06]  /*4fc0*/  MEMBAR.ALL.CTA ;  /* 0x0000000000007992 */ /* 0x0003ec0000008000 */
[----:B-1----:R-:W1:Y:S02]  /*4fd0*/  FENCE.VIEW.ASYNC.S ;  /* 0x00000000000073c6 */ /* 0x002e640000000000 */
[----:B-1----:R-:W-:Y:S06]  /*4fe0*/  BAR.SYNC.DEFER_BLOCKING 0x0 ;  /* 0x0000000000007b1d */ /* 0x002fec0000010000 */
[----:B------:R1:W-:Y:S01]  /*4ff0*/  @UP1 UTMASTG.2D [UR8], [UR6] ;  /* 0x00000008060013b5 */ /* 0x0003e20008008000 */
[----:B------:R0:W-:Y:S01]  /*5000*/  UTMACMDFLUSH ;  /* 0x00000000000079b7 */ /* 0x0001e20000000000 */
[----:B------:R-:W-:-:S04]  /*5010*/  DEPBAR.LE SB0, 0x0 ;  /* 0x000080000000791a */ /* 0x000fc80000000000 */
[----:B------:R-:W-:Y:S06]  /*5020*/  BAR.SYNC.DEFER_BLOCKING 0x0 ;  /* 0x0000000000007b1d */ /* 0x000fec0000010000 */
[----:B-1----:R-:W-:Y:S05]  /*5030*/  EXIT ;  /* 0x000000000000794d */ /* 0x002fea0003800000 */
.L_x_48:
[----:B------:R-:W1:Y:S02]  /*5040*/  SYNCS.PHASECHK.TRANS64.TRYWAIT P0, [UR18+0x20000], R0 ;  /* 0x02000000ff0075a7 */ /* 0x000e640008000152 */
[----:B-1----:R-:W-:Y:S05]  /*5050*/  @!P0 BRA `(.L_x_48) ;  /* 0xfffffffc00f88947 */ /* 0x002fea000383ffff */
[----:B------:R-:W-:Y:S05]  /*5060*/  BRA `(.L_x_50) ;  /* 0xffffffdc00987947 */ /* 0x000fea000383ffff */
.L_x_51:
[----:B------:R-:W-:-:S00]  /*5070*/  BRA `(.L_x_51) ;  /* 0xfffffffc00fc7947 */ /* 0x000fc0000383ffff */
[----:B------:R-:W-:-:S00]  /*5080*/  NOP ;  /* 0x0000000000007918 */ /* 0x000fc00000000000 */
[----:B------:R-:W-:-:S00]  /*5090*/  NOP ;  /* 0x0000000000007918 */ /* 0x000fc00000000000 */
[----:B------:R-:W-:-:S00]  /*50a0*/  NOP ;  /* 0x0000000000007918 */ /* 0x000fc00000000000 */
[----:B------:R-:W-:-:S00]  /*50b0*/  NOP ;  /* 0x0000000000007918 */ /* 0x000fc00000000000 */
[----:B------:R-:W-:-:S00]  /*50c0*/  NOP ;  /* 0x0000000000007918 */ /* 0x000fc00000000000 */
[----:B------:R-:W-:-:S00]  /*50d0*/  NOP ;  /* 0x0000000000007918 */ /* 0x000fc00000000000 */
[----:B------:R-:W-:-:S00]  /*50e0*/  NOP ;  /* 0x0000000000007918 */ /* 0x000fc00000000000 */
[----:B------:R-:W-:-:S00]  /*50f0*/  NOP ;  /* 0x0000000000007918 */ /* 0x000fc00000000000 */
.L_x_52:


//--------------------- .nv.shared.gluon_wgmma    --------------------------
	.section	.nv.shared.gluon_wgmma,"aw",@nobits
	.sectionflags	@""
	.align	16
	.zero		1024


//--------------------- .nv.shared.reserved.0     --------------------------
	.section	.nv.shared.reserved.0,"aw",@nobits
	.weak		__nv_reservedSMEM_offset_0_alias
	.size		__nv_reservedSMEM_offset_0_alias, 0, 0
	.other		__nv_reservedSMEM_offset_0_alias,@"STO_CUDA_RESERVED_SHARED STV_DEFAULT"
__nv_reservedSMEM_offset_0_alias:
	.zero		0


//--------------------- .nv.constant0.gluon_wgmma --------------------------
	.section	.nv.constant0.gluon_wgmma,"a",@progbits
	.sectionflags	@""
	.align	4
.nv.constant0.gluon_wgmma:
	.zero		608


//--------------------- SYMBOLS --------------------------

	.type		.nv.reservedSmem.offset0,@object
	.size		.nv.reservedSmem.offset0,0x4
